//
// Generated by NVIDIA NVVM Compiler
//
// Compiler Build ID: CL-36424714
// Cuda compilation tools, release 13.0, V13.0.88
// Based on NVVM 20.0.0
//

.version 9.0
.target sm_100
.address_size 64

	// .globl	_Z13particle_pathPdS_S_S_S_ii
.func  (.param .align 16 .b8 func_retval0[16]) __internal_trig_reduction_slowpathd
(
	.param .b64 __internal_trig_reduction_slowpathd_param_0
)
;
.func  (.param .b64 func_retval0) __internal_accurate_pow
(
	.param .b64 __internal_accurate_pow_param_0,
	.param .b64 __internal_accurate_pow_param_1
)
;
.global .align 4 .b8 precalc_xorwow_matrix[102400];
.global .align 4 .b8 precalc_xorwow_offset_matrix[102400];
.global .align 4 .b8 mrg32k3aM1[2304];
.global .align 4 .b8 mrg32k3aM2[2304];
.global .align 4 .b8 mrg32k3aM1SubSeq[2016];
.global .align 4 .b8 mrg32k3aM2SubSeq[2016];
.global .align 4 .b8 mrg32k3aM1Seq[2304];
.global .align 4 .b8 mrg32k3aM2Seq[2304];
.const .align 8 .b8 __cr_lgamma_table[72];
.const .align 8 .b8 ctes_d[232];
.global .align 8 .b8 __cudart_i2opi_d[144] = {8, 93, 141, 31, 177, 95, 251, 107, 234, 146, 82, 138, 247, 57, 7, 61, 123, 241, 229, 235, 199, 186, 39, 117, 45, 234, 95, 158, 102, 63, 70, 79, 183, 9, 203, 39, 207, 126, 54, 109, 31, 109, 10, 90, 139, 17, 47, 239, 15, 152, 5, 222, 255, 151, 248, 31, 59, 40, 249, 189, 139, 95, 132, 156, 244, 57, 83, 131, 57, 214, 145, 57, 65, 126, 95, 180, 38, 112, 156, 233, 132, 68, 187, 46, 245, 53, 130, 232, 62, 167, 41, 177, 28, 235, 29, 254, 28, 146, 209, 9, 234, 46, 73, 6, 224, 210, 77, 66, 58, 110, 36, 183, 97, 197, 187, 222, 171, 99, 81, 254, 65, 144, 67, 60, 153, 149, 98, 219, 192, 221, 52, 245, 209, 87, 39, 252, 41, 21, 68, 78, 110, 131, 249, 162};
.global .align 16 .b8 __cudart_sin_cos_coeffs[128] = {70, 210, 176, 44, 241, 229, 90, 190, 146, 227, 172, 105, 227, 29, 199, 62, 161, 98, 219, 25, 160, 1, 42, 191, 24, 8, 17, 17, 17, 17, 129, 63, 84, 85, 85, 85, 85, 85, 197, 191, 0, 0, 0, 0, 0, 0, 0, 0, 0, 0, 0, 0, 0, 0, 0, 0, 100, 129, 253, 32, 131, 255, 168, 189, 40, 133, 239, 193, 167, 238, 33, 62, 217, 230, 6, 142, 79, 126, 146, 190, 233, 188, 221, 25, 160, 1, 250, 62, 71, 93, 193, 22, 108, 193, 86, 191, 81, 85, 85, 85, 85, 85, 165, 63, 0, 0, 0, 0, 0, 0, 224, 191, 0, 0, 0, 0, 0, 0, 240, 63};

.visible .entry _Z13particle_pathPdS_S_S_S_ii(
	.param .u64 .ptr .align 1 _Z13particle_pathPdS_S_S_S_ii_param_0,
	.param .u64 .ptr .align 1 _Z13particle_pathPdS_S_S_S_ii_param_1,
	.param .u64 .ptr .align 1 _Z13particle_pathPdS_S_S_S_ii_param_2,
	.param .u64 .ptr .align 1 _Z13particle_pathPdS_S_S_S_ii_param_3,
	.param .u64 .ptr .align 1 _Z13particle_pathPdS_S_S_S_ii_param_4,
	.param .u32 _Z13particle_pathPdS_S_S_S_ii_param_5,
	.param .u32 _Z13particle_pathPdS_S_S_S_ii_param_6
)
{
	.reg .pred 	%p<96>;
	.reg .b32 	%r<180>;
	.reg .b32 	%f<9>;
	.reg .b64 	%rd<51>;
	.reg .b64 	%fd<513>;

	ld.param.u64 	%rd3, [_Z13particle_pathPdS_S_S_S_ii_param_3];
	ld.param.u32 	%r56, [_Z13particle_pathPdS_S_S_S_ii_param_5];
	mov.u32 	%r57, %tid.x;
	mov.u32 	%r58, %ctaid.x;
	shl.b32 	%r59, %r58, 10;
	or.b32  	%r1, %r59, %r57;
	setp.ge.s32 	%p3, %r1, %r56;
	@%p3 bra 	$L__BB0_66;
	cvta.to.global.u64 	%rd5, %rd3;
	mul.wide.s32 	%rd6, %r1, 8;
	add.s64 	%rd7, %rd5, %rd6;
	ld.global.f64 	%fd510, [%rd7];
	ld.const.f64 	%fd2, [ctes_d+40];
	ld.const.f64 	%fd3, [ctes_d+200];
	setp.ltu.f64 	%p4, %fd3, 0d0000000000000000;
	mov.f64 	%fd511, 0d0000000000000000;
	mov.f64 	%fd512, %fd2;
	@%p4 bra 	$L__BB0_65;
	ld.const.f64 	%fd4, [ctes_d+192];
	ld.const.f64 	%fd5, [ctes_d+120];
	ld.const.f64 	%fd6, [ctes_d+144];
	ld.const.f64 	%fd7, [ctes_d+176];
	mul.f64 	%fd8, %fd3, 0d3FE0000000000000;
	mov.f64 	%fd124, 0d4000000000000000;
	{
	.reg .b32 %temp; 
	mov.b64 	{%temp, %r2}, %fd124;
	}
	and.b32  	%r3, %r2, 2146435072;
	setp.eq.s32 	%p5, %r3, 1062207488;
	setp.lt.s32 	%p7, %r2, 0;
	selp.b32 	%r4, 0, 2146435072, %p7;
	and.b32  	%r60, %r2, 2147483647;
	setp.ne.s32 	%p8, %r60, 1071644672;
	and.pred  	%p9, %p5, %p8;
	or.b32  	%r5, %r4, -2147483648;
	div.rn.f64 	%fd9, %fd3, 0d4014000000000000;
	{
	.reg .b32 %temp; 
	mov.b64 	{%temp, %r61}, %fd9;
	}
	abs.f64 	%fd10, %fd9;
	setp.lt.s32 	%p11, %r61, 0;
	and.pred  	%p1, %p11, %p5;
	selp.b32 	%r62, %r61, 0, %p5;
	or.b32  	%r63, %r62, 2146435072;
	selp.b32 	%r64, %r63, %r62, %p7;
	mov.b32 	%r65, 0;
	mov.b64 	%fd11, {%r65, %r64};
	add.f64 	%fd125, %fd9, 0d4000000000000000;
	{
	.reg .b32 %temp; 
	mov.b64 	{%temp, %r66}, %fd125;
	}
	and.b32  	%r6, %r66, 2146435072;
	selp.b32 	%r67, %r5, %r4, %p9;
	selp.b32 	%r68, %r67, %r4, %p11;
	mov.b64 	%fd12, {%r65, %r68};
	ld.const.f64 	%fd13, [ctes_d+8];
	ld.const.f64 	%fd14, [ctes_d+48];
	{
	.reg .b32 %temp; 
	mov.b64 	{%temp, %r69}, %fd14;
	}
	abs.f64 	%fd15, %fd14;
	setp.lt.s32 	%p12, %r69, 0;
	and.pred  	%p2, %p12, %p5;
	selp.b32 	%r70, %r69, 0, %p5;
	or.b32  	%r71, %r70, 2146435072;
	selp.b32 	%r72, %r71, %r70, %p7;
	mov.b64 	%fd16, {%r65, %r72};
	add.f64 	%fd126, %fd14, 0d4000000000000000;
	{
	.reg .b32 %temp; 
	mov.b64 	{%temp, %r73}, %fd126;
	}
	and.b32  	%r7, %r73, 2146435072;
	selp.b32 	%r74, %r67, %r4, %p12;
	mov.b64 	%fd17, {%r65, %r74};
	ld.const.f64 	%fd18, [ctes_d+184];
	ld.const.f64 	%fd19, [ctes_d+16];
	mov.f64 	%fd484, 0d0000000000000000;
	ld.const.f64 	%fd20, [ctes_d+32];
	ld.const.f64 	%fd129, [ctes_d+72];
	ld.const.f64 	%fd131, [ctes_d+104];
	ld.const.f64 	%fd135, [ctes_d+80];
	ld.const.f64 	%fd138, [ctes_d+96];
	mov.u64 	%rd31, __cudart_sin_cos_coeffs;
	mov.f64 	%fd483, %fd2;
	mov.f64 	%fd485, %fd484;
	mov.f64 	%fd487, %fd484;
$L__BB0_3:
	ld.param.u64 	%rd49, [_Z13particle_pathPdS_S_S_S_ii_param_1];
	ld.param.u64 	%rd48, [_Z13particle_pathPdS_S_S_S_ii_param_0];
	cvta.to.global.u64 	%rd8, %rd48;
	mul.lo.s32 	%r75, %r1, 3;
	mul.wide.s32 	%rd9, %r75, 8;
	add.s64 	%rd10, %rd8, %rd9;
	ld.global.f64 	%fd127, [%rd10];
	cvta.to.global.u64 	%rd11, %rd49;
	add.s64 	%rd12, %rd11, %rd9;
	ld.global.f64 	%fd128, [%rd12+8];
	mul.f64 	%fd130, %fd487, %fd129;
	mul.f64 	%fd132, %fd485, %fd131;
	sub.f64 	%fd133, %fd130, %fd132;
	add.f64 	%fd134, %fd127, %fd133;
	mul.f64 	%fd136, %fd487, %fd135;
	add.f64 	%fd137, %fd136, %fd134;
	mul.f64 	%fd139, %fd485, %fd138;
	sub.f64 	%fd26, %fd137, %fd139;
	add.f64 	%fd140, %fd128, %fd133;
	sub.f64 	%fd141, %fd140, %fd136;
	add.f64 	%fd27, %fd139, %fd141;
	setp.gtu.f64 	%p13, %fd485, %fd3;
	@%p13 bra 	$L__BB0_33;
	setp.lt.s32 	%p14, %r2, 0;
	setp.eq.s32 	%p15, %r3, 1062207488;
	mul.f64 	%fd142, %fd487, %fd5;
	mul.f64 	%fd143, %fd510, %fd6;
	sub.f64 	%fd28, %fd142, %fd143;
	add.f64 	%fd29, %fd142, %fd143;
	sub.f64 	%fd30, %fd485, %fd8;
	{
	.reg .b32 %temp; 
	mov.b64 	{%temp, %r8}, %fd30;
	}
	abs.f64 	%fd31, %fd30;
	{ // callseq 0, 0
	.param .b64 param0;
	st.param.f64 	[param0], %fd31;
	.param .b64 param1;
	st.param.f64 	[param1], 0d4000000000000000;
	.param .b64 retval0;
	call.uni (retval0), 
	__internal_accurate_pow, 
	(
	param0, 
	param1
	);
	ld.param.f64 	%fd144, [retval0];
	} // callseq 0
	setp.lt.s32 	%p17, %r8, 0;
	neg.f64 	%fd146, %fd144;
	selp.f64 	%fd147, %fd146, %fd144, %p15;
	selp.f64 	%fd148, %fd147, %fd144, %p17;
	setp.eq.f64 	%p18, %fd30, 0d0000000000000000;
	selp.b32 	%r76, %r8, 0, %p15;
	or.b32  	%r77, %r76, 2146435072;
	selp.b32 	%r78, %r77, %r76, %p14;
	mov.b32 	%r79, 0;
	mov.b64 	%fd149, {%r79, %r78};
	selp.f64 	%fd488, %fd149, %fd148, %p18;
	add.f64 	%fd150, %fd30, 0d4000000000000000;
	{
	.reg .b32 %temp; 
	mov.b64 	{%temp, %r80}, %fd150;
	}
	and.b32  	%r81, %r80, 2146435072;
	setp.ne.s32 	%p19, %r81, 2146435072;
	@%p19 bra 	$L__BB0_9;
	setp.num.f64 	%p20, %fd30, %fd30;
	@%p20 bra 	$L__BB0_7;
	mov.f64 	%fd151, 0d4000000000000000;
	add.rn.f64 	%fd488, %fd30, %fd151;
	bra.uni 	$L__BB0_9;
$L__BB0_7:
	setp.neu.f64 	%p21, %fd31, 0d7FF0000000000000;
	@%p21 bra 	$L__BB0_9;
	and.b32  	%r83, %r2, 2147483647;
	setp.ne.s32 	%p24, %r83, 1071644672;
	selp.b32 	%r84, %r5, %r4, %p24;
	selp.b32 	%r85, %r84, %r4, %p15;
	selp.b32 	%r86, %r85, %r4, %p17;
	mov.b32 	%r87, 0;
	mov.b64 	%fd488, {%r87, %r86};
$L__BB0_9:
	setp.eq.f64 	%p25, %fd9, 0d3FF0000000000000;
	setp.eq.f64 	%p26, %fd10, 0d7FF0000000000000;
	setp.eq.s32 	%p27, %r6, 2146435072;
	setp.eq.f64 	%p28, %fd9, 0d0000000000000000;
	setp.eq.f64 	%p29, %fd30, 0d3FF0000000000000;
	neg.f64 	%fd152, %fd488;
	selp.f64 	%fd153, 0dBFF0000000000000, %fd152, %p29;
	{ // callseq 1, 0
	.param .b64 param0;
	st.param.f64 	[param0], %fd10;
	.param .b64 param1;
	st.param.f64 	[param1], 0d4000000000000000;
	.param .b64 retval0;
	call.uni (retval0), 
	__internal_accurate_pow, 
	(
	param0, 
	param1
	);
	ld.param.f64 	%fd154, [retval0];
	} // callseq 1
	neg.f64 	%fd156, %fd154;
	selp.f64 	%fd157, %fd156, %fd154, %p1;
	selp.f64 	%fd158, %fd11, %fd157, %p28;
	selp.f64 	%fd159, %fd12, %fd158, %p27;
	selp.f64 	%fd160, %fd159, %fd158, %p26;
	add.f64 	%fd161, %fd160, %fd160;
	selp.f64 	%fd162, 0d4000000000000000, %fd161, %p25;
	div.rn.f64 	%fd36, %fd153, %fd162;
	fma.rn.f64 	%fd163, %fd36, 0d3FF71547652B82FE, 0d4338000000000000;
	{
	.reg .b32 %temp; 
	mov.b64 	{%r9, %temp}, %fd163;
	}
	mov.f64 	%fd164, 0dC338000000000000;
	add.rn.f64 	%fd165, %fd163, %fd164;
	fma.rn.f64 	%fd166, %fd165, 0dBFE62E42FEFA39EF, %fd36;
	fma.rn.f64 	%fd167, %fd165, 0dBC7ABC9E3B39803F, %fd166;
	fma.rn.f64 	%fd168, %fd167, 0d3E5ADE1569CE2BDF, 0d3E928AF3FCA213EA;
	fma.rn.f64 	%fd169, %fd168, %fd167, 0d3EC71DEE62401315;
	fma.rn.f64 	%fd170, %fd169, %fd167, 0d3EFA01997C89EB71;
	fma.rn.f64 	%fd171, %fd170, %fd167, 0d3F2A01A014761F65;
	fma.rn.f64 	%fd172, %fd171, %fd167, 0d3F56C16C1852B7AF;
	fma.rn.f64 	%fd173, %fd172, %fd167, 0d3F81111111122322;
	fma.rn.f64 	%fd174, %fd173, %fd167, 0d3FA55555555502A1;
	fma.rn.f64 	%fd175, %fd174, %fd167, 0d3FC5555555555511;
	fma.rn.f64 	%fd176, %fd175, %fd167, 0d3FE000000000000B;
	fma.rn.f64 	%fd177, %fd176, %fd167, 0d3FF0000000000000;
	fma.rn.f64 	%fd178, %fd177, %fd167, 0d3FF0000000000000;
	{
	.reg .b32 %temp; 
	mov.b64 	{%r10, %temp}, %fd178;
	}
	{
	.reg .b32 %temp; 
	mov.b64 	{%temp, %r11}, %fd178;
	}
	shl.b32 	%r88, %r9, 20;
	add.s32 	%r89, %r88, %r11;
	mov.b64 	%fd489, {%r10, %r89};
	{
	.reg .b32 %temp; 
	mov.b64 	{%temp, %r90}, %fd36;
	}
	mov.b32 	%f3, %r90;
	abs.f32 	%f1, %f3;
	setp.lt.f32 	%p30, %f1, 0f4086232B;
	@%p30 bra 	$L__BB0_12;
	setp.lt.f64 	%p31, %fd36, 0d0000000000000000;
	add.f64 	%fd179, %fd36, 0d7FF0000000000000;
	selp.f64 	%fd489, 0d0000000000000000, %fd179, %p31;
	setp.geu.f32 	%p32, %f1, 0f40874800;
	@%p32 bra 	$L__BB0_12;
	shr.u32 	%r91, %r9, 31;
	add.s32 	%r92, %r9, %r91;
	shr.s32 	%r93, %r92, 1;
	shl.b32 	%r94, %r93, 20;
	add.s32 	%r95, %r11, %r94;
	mov.b64 	%fd180, {%r10, %r95};
	sub.s32 	%r96, %r9, %r93;
	shl.b32 	%r97, %r96, 20;
	add.s32 	%r98, %r97, 1072693248;
	mov.b32 	%r99, 0;
	mov.b64 	%fd181, {%r99, %r98};
	mul.f64 	%fd489, %fd181, %fd180;
$L__BB0_12:
	abs.f64 	%fd41, %fd26;
	setp.neu.f64 	%p33, %fd41, 0d7FF0000000000000;
	@%p33 bra 	$L__BB0_14;
	mov.f64 	%fd187, 0d0000000000000000;
	mul.rn.f64 	%fd491, %fd26, %fd187;
	mov.b32 	%r165, 1;
	bra.uni 	$L__BB0_17;
$L__BB0_14:
	mul.f64 	%fd182, %fd26, 0d3FE45F306DC9C883;
	cvt.rni.s32.f64 	%r164, %fd182;
	cvt.rn.f64.s32 	%fd183, %r164;
	fma.rn.f64 	%fd184, %fd183, 0dBFF921FB54442D18, %fd26;
	fma.rn.f64 	%fd185, %fd183, 0dBC91A62633145C00, %fd184;
	fma.rn.f64 	%fd491, %fd183, 0dB97B839A252049C0, %fd185;
	setp.ltu.f64 	%p34, %fd41, 0d41E0000000000000;
	@%p34 bra 	$L__BB0_16;
	{ // callseq 2, 0
	.param .b64 param0;
	st.param.f64 	[param0], %fd26;
	.param .align 16 .b8 retval0[16];
	call.uni (retval0), 
	__internal_trig_reduction_slowpathd, 
	(
	param0
	);
	ld.param.f64 	%fd491, [retval0];
	ld.param.b32 	%r164, [retval0+8];
	} // callseq 2
$L__BB0_16:
	add.s32 	%r165, %r164, 1;
$L__BB0_17:
	shl.b32 	%r102, %r165, 6;
	cvt.u64.u32 	%rd13, %r102;
	and.b64  	%rd14, %rd13, 64;
	add.s64 	%rd16, %rd31, %rd14;
	mul.rn.f64 	%fd188, %fd491, %fd491;
	and.b32  	%r103, %r165, 1;
	setp.eq.b32 	%p35, %r103, 1;
	selp.f64 	%fd189, 0dBDA8FF8320FD8164, 0d3DE5DB65F9785EBA, %p35;
	ld.global.nc.v2.f64 	{%fd190, %fd191}, [%rd16];
	fma.rn.f64 	%fd192, %fd189, %fd188, %fd190;
	fma.rn.f64 	%fd193, %fd192, %fd188, %fd191;
	ld.global.nc.v2.f64 	{%fd194, %fd195}, [%rd16+16];
	fma.rn.f64 	%fd196, %fd193, %fd188, %fd194;
	fma.rn.f64 	%fd197, %fd196, %fd188, %fd195;
	ld.global.nc.v2.f64 	{%fd198, %fd199}, [%rd16+32];
	fma.rn.f64 	%fd200, %fd197, %fd188, %fd198;
	fma.rn.f64 	%fd201, %fd200, %fd188, %fd199;
	fma.rn.f64 	%fd202, %fd201, %fd491, %fd491;
	fma.rn.f64 	%fd203, %fd201, %fd188, 0d3FF0000000000000;
	selp.f64 	%fd204, %fd203, %fd202, %p35;
	and.b32  	%r104, %r165, 2;
	setp.eq.s32 	%p36, %r104, 0;
	mov.f64 	%fd205, 0d0000000000000000;
	sub.f64 	%fd206, %fd205, %fd204;
	selp.f64 	%fd47, %fd204, %fd206, %p36;
	abs.f64 	%fd48, %fd27;
	setp.neu.f64 	%p37, %fd48, 0d7FF0000000000000;
	@%p37 bra 	$L__BB0_19;
	mov.f64 	%fd212, 0d0000000000000000;
	mul.rn.f64 	%fd493, %fd27, %fd212;
	mov.b32 	%r167, 1;
	bra.uni 	$L__BB0_22;
$L__BB0_19:
	mul.f64 	%fd207, %fd27, 0d3FE45F306DC9C883;
	cvt.rni.s32.f64 	%r166, %fd207;
	cvt.rn.f64.s32 	%fd208, %r166;
	fma.rn.f64 	%fd209, %fd208, 0dBFF921FB54442D18, %fd27;
	fma.rn.f64 	%fd210, %fd208, 0dBC91A62633145C00, %fd209;
	fma.rn.f64 	%fd493, %fd208, 0dB97B839A252049C0, %fd210;
	setp.ltu.f64 	%p38, %fd48, 0d41E0000000000000;
	@%p38 bra 	$L__BB0_21;
	{ // callseq 3, 0
	.param .b64 param0;
	st.param.f64 	[param0], %fd27;
	.param .align 16 .b8 retval0[16];
	call.uni (retval0), 
	__internal_trig_reduction_slowpathd, 
	(
	param0
	);
	ld.param.f64 	%fd493, [retval0];
	ld.param.b32 	%r166, [retval0+8];
	} // callseq 3
$L__BB0_21:
	add.s32 	%r167, %r166, 1;
$L__BB0_22:
	{ // callseq 4, 0
	.param .b64 param0;
	st.param.f64 	[param0], %fd15;
	.param .b64 param1;
	st.param.f64 	[param1], 0d4000000000000000;
	.param .b64 retval0;
	call.uni (retval0), 
	__internal_accurate_pow, 
	(
	param0, 
	param1
	);
	ld.param.f64 	%fd213, [retval0];
	} // callseq 4
	neg.f64 	%fd215, %fd213;
	selp.f64 	%fd216, %fd215, %fd213, %p2;
	setp.eq.f64 	%p39, %fd14, 0d0000000000000000;
	selp.f64 	%fd217, %fd16, %fd216, %p39;
	shl.b32 	%r107, %r167, 6;
	cvt.u64.u32 	%rd17, %r107;
	and.b64  	%rd18, %rd17, 64;
	mov.u64 	%rd19, __cudart_sin_cos_coeffs;
	add.s64 	%rd20, %rd19, %rd18;
	mul.rn.f64 	%fd218, %fd493, %fd493;
	and.b32  	%r108, %r167, 1;
	setp.eq.b32 	%p40, %r108, 1;
	selp.f64 	%fd219, 0dBDA8FF8320FD8164, 0d3DE5DB65F9785EBA, %p40;
	ld.global.nc.v2.f64 	{%fd220, %fd221}, [%rd20];
	fma.rn.f64 	%fd222, %fd219, %fd218, %fd220;
	fma.rn.f64 	%fd223, %fd222, %fd218, %fd221;
	ld.global.nc.v2.f64 	{%fd224, %fd225}, [%rd20+16];
	fma.rn.f64 	%fd226, %fd223, %fd218, %fd224;
	fma.rn.f64 	%fd227, %fd226, %fd218, %fd225;
	ld.global.nc.v2.f64 	{%fd228, %fd229}, [%rd20+32];
	fma.rn.f64 	%fd230, %fd227, %fd218, %fd228;
	fma.rn.f64 	%fd231, %fd230, %fd218, %fd229;
	fma.rn.f64 	%fd232, %fd231, %fd493, %fd493;
	fma.rn.f64 	%fd233, %fd231, %fd218, 0d3FF0000000000000;
	selp.f64 	%fd234, %fd233, %fd232, %p40;
	and.b32  	%r109, %r167, 2;
	setp.eq.s32 	%p41, %r109, 0;
	mov.f64 	%fd235, 0d0000000000000000;
	sub.f64 	%fd236, %fd235, %fd234;
	selp.f64 	%fd237, %fd234, %fd236, %p41;
	add.f64 	%fd238, %fd47, %fd237;
	setp.nan.f64 	%p42, %fd14, %fd14;
	mov.f64 	%fd239, 0d4000000000000000;
	add.rn.f64 	%fd240, %fd14, %fd239;
	selp.f64 	%fd241, %fd240, %fd217, %p42;
	setp.neu.f64 	%p43, %fd15, 0d7FF0000000000000;
	selp.f64 	%fd242, %fd241, %fd17, %p43;
	setp.eq.s32 	%p44, %r7, 2146435072;
	selp.f64 	%fd243, %fd242, %fd217, %p44;
	mov.f64 	%fd244, 0d3FF0000000000000;
	sub.f64 	%fd245, %fd244, %fd243;
	setp.eq.f64 	%p45, %fd14, 0d3FF0000000000000;
	selp.f64 	%fd246, 0d0000000000000000, %fd245, %p45;
	cvt.rn.f32.f64 	%f4, %fd246;
	sqrt.rn.f32 	%f5, %f4;
	cvt.f64.f32 	%fd247, %f5;
	mul.f64 	%fd248, %fd13, %fd247;
	mul.f64 	%fd249, %fd18, %fd248;
	mul.f64 	%fd54, %fd249, %fd238;
	mul.f64 	%fd55, %fd7, %fd489;
	abs.f64 	%fd56, %fd28;
	setp.neu.f64 	%p46, %fd56, 0d7FF0000000000000;
	@%p46 bra 	$L__BB0_24;
	mov.f64 	%fd255, 0d0000000000000000;
	mul.rn.f64 	%fd495, %fd28, %fd255;
	mov.b32 	%r169, 1;
	bra.uni 	$L__BB0_27;
$L__BB0_24:
	mul.f64 	%fd250, %fd28, 0d3FE45F306DC9C883;
	cvt.rni.s32.f64 	%r168, %fd250;
	cvt.rn.f64.s32 	%fd251, %r168;
	fma.rn.f64 	%fd252, %fd251, 0dBFF921FB54442D18, %fd28;
	fma.rn.f64 	%fd253, %fd251, 0dBC91A62633145C00, %fd252;
	fma.rn.f64 	%fd495, %fd251, 0dB97B839A252049C0, %fd253;
	setp.ltu.f64 	%p47, %fd56, 0d41E0000000000000;
	@%p47 bra 	$L__BB0_26;
	{ // callseq 5, 0
	.param .b64 param0;
	st.param.f64 	[param0], %fd28;
	.param .align 16 .b8 retval0[16];
	call.uni (retval0), 
	__internal_trig_reduction_slowpathd, 
	(
	param0
	);
	ld.param.f64 	%fd495, [retval0];
	ld.param.b32 	%r168, [retval0+8];
	} // callseq 5
$L__BB0_26:
	add.s32 	%r169, %r168, 1;
$L__BB0_27:
	shl.b32 	%r112, %r169, 6;
	cvt.u64.u32 	%rd21, %r112;
	and.b64  	%rd22, %rd21, 64;
	mov.u64 	%rd23, __cudart_sin_cos_coeffs;
	add.s64 	%rd24, %rd23, %rd22;
	mul.rn.f64 	%fd256, %fd495, %fd495;
	and.b32  	%r113, %r169, 1;
	setp.eq.b32 	%p48, %r113, 1;
	selp.f64 	%fd257, 0dBDA8FF8320FD8164, 0d3DE5DB65F9785EBA, %p48;
	ld.global.nc.v2.f64 	{%fd258, %fd259}, [%rd24];
	fma.rn.f64 	%fd260, %fd257, %fd256, %fd258;
	fma.rn.f64 	%fd261, %fd260, %fd256, %fd259;
	ld.global.nc.v2.f64 	{%fd262, %fd263}, [%rd24+16];
	fma.rn.f64 	%fd264, %fd261, %fd256, %fd262;
	fma.rn.f64 	%fd265, %fd264, %fd256, %fd263;
	ld.global.nc.v2.f64 	{%fd266, %fd267}, [%rd24+32];
	fma.rn.f64 	%fd268, %fd265, %fd256, %fd266;
	fma.rn.f64 	%fd269, %fd268, %fd256, %fd267;
	fma.rn.f64 	%fd270, %fd269, %fd495, %fd495;
	fma.rn.f64 	%fd271, %fd269, %fd256, 0d3FF0000000000000;
	selp.f64 	%fd272, %fd271, %fd270, %p48;
	and.b32  	%r114, %r169, 2;
	setp.eq.s32 	%p49, %r114, 0;
	mov.f64 	%fd273, 0d0000000000000000;
	sub.f64 	%fd274, %fd273, %fd272;
	selp.f64 	%fd62, %fd272, %fd274, %p49;
	abs.f64 	%fd63, %fd29;
	setp.neu.f64 	%p50, %fd63, 0d7FF0000000000000;
	@%p50 bra 	$L__BB0_29;
	mov.f64 	%fd280, 0d0000000000000000;
	mul.rn.f64 	%fd497, %fd29, %fd280;
	mov.b32 	%r171, 1;
	bra.uni 	$L__BB0_32;
$L__BB0_29:
	mul.f64 	%fd275, %fd29, 0d3FE45F306DC9C883;
	cvt.rni.s32.f64 	%r170, %fd275;
	cvt.rn.f64.s32 	%fd276, %r170;
	fma.rn.f64 	%fd277, %fd276, 0dBFF921FB54442D18, %fd29;
	fma.rn.f64 	%fd278, %fd276, 0dBC91A62633145C00, %fd277;
	fma.rn.f64 	%fd497, %fd276, 0dB97B839A252049C0, %fd278;
	setp.ltu.f64 	%p51, %fd63, 0d41E0000000000000;
	@%p51 bra 	$L__BB0_31;
	{ // callseq 6, 0
	.param .b64 param0;
	st.param.f64 	[param0], %fd29;
	.param .align 16 .b8 retval0[16];
	call.uni (retval0), 
	__internal_trig_reduction_slowpathd, 
	(
	param0
	);
	ld.param.f64 	%fd497, [retval0];
	ld.param.b32 	%r170, [retval0+8];
	} // callseq 6
$L__BB0_31:
	add.s32 	%r171, %r170, 1;
$L__BB0_32:
	shl.b32 	%r117, %r171, 6;
	cvt.u64.u32 	%rd25, %r117;
	and.b64  	%rd26, %rd25, 64;
	mov.u64 	%rd27, __cudart_sin_cos_coeffs;
	add.s64 	%rd28, %rd27, %rd26;
	mul.rn.f64 	%fd281, %fd497, %fd497;
	and.b32  	%r118, %r171, 1;
	setp.eq.b32 	%p52, %r118, 1;
	selp.f64 	%fd282, 0dBDA8FF8320FD8164, 0d3DE5DB65F9785EBA, %p52;
	ld.global.nc.v2.f64 	{%fd283, %fd284}, [%rd28];
	fma.rn.f64 	%fd285, %fd282, %fd281, %fd283;
	fma.rn.f64 	%fd286, %fd285, %fd281, %fd284;
	ld.global.nc.v2.f64 	{%fd287, %fd288}, [%rd28+16];
	fma.rn.f64 	%fd289, %fd286, %fd281, %fd287;
	fma.rn.f64 	%fd290, %fd289, %fd281, %fd288;
	ld.global.nc.v2.f64 	{%fd291, %fd292}, [%rd28+32];
	fma.rn.f64 	%fd293, %fd290, %fd281, %fd291;
	fma.rn.f64 	%fd294, %fd293, %fd281, %fd292;
	fma.rn.f64 	%fd295, %fd294, %fd497, %fd497;
	fma.rn.f64 	%fd296, %fd294, %fd281, 0d3FF0000000000000;
	selp.f64 	%fd297, %fd296, %fd295, %p52;
	and.b32  	%r119, %r171, 2;
	setp.eq.s32 	%p53, %r119, 0;
	mov.f64 	%fd298, 0d0000000000000000;
	sub.f64 	%fd299, %fd298, %fd297;
	selp.f64 	%fd300, %fd297, %fd299, %p53;
	sub.f64 	%fd301, %fd62, %fd300;
	mul.f64 	%fd302, %fd55, %fd13;
	mul.f64 	%fd303, %fd302, %fd301;
	mul.f64 	%fd304, %fd19, %fd20;
	div.rn.f64 	%fd305, %fd303, %fd304;
	sub.f64 	%fd306, %fd483, %fd2;
	div.rn.f64 	%fd307, %fd54, %fd19;
	fma.rn.f64 	%fd502, %fd306, %fd305, %fd307;
	bra.uni 	$L__BB0_44;
$L__BB0_33:
	abs.f64 	%fd70, %fd26;
	setp.neu.f64 	%p54, %fd70, 0d7FF0000000000000;
	@%p54 bra 	$L__BB0_35;
	mov.f64 	%fd313, 0d0000000000000000;
	mul.rn.f64 	%fd499, %fd26, %fd313;
	mov.b32 	%r173, 1;
	bra.uni 	$L__BB0_38;
$L__BB0_35:
	mul.f64 	%fd308, %fd26, 0d3FE45F306DC9C883;
	cvt.rni.s32.f64 	%r172, %fd308;
	cvt.rn.f64.s32 	%fd309, %r172;
	fma.rn.f64 	%fd310, %fd309, 0dBFF921FB54442D18, %fd26;
	fma.rn.f64 	%fd311, %fd309, 0dBC91A62633145C00, %fd310;
	fma.rn.f64 	%fd499, %fd309, 0dB97B839A252049C0, %fd311;
	setp.ltu.f64 	%p55, %fd70, 0d41E0000000000000;
	@%p55 bra 	$L__BB0_37;
	{ // callseq 7, 0
	.param .b64 param0;
	st.param.f64 	[param0], %fd26;
	.param .align 16 .b8 retval0[16];
	call.uni (retval0), 
	__internal_trig_reduction_slowpathd, 
	(
	param0
	);
	ld.param.f64 	%fd499, [retval0];
	ld.param.b32 	%r172, [retval0+8];
	} // callseq 7
$L__BB0_37:
	add.s32 	%r173, %r172, 1;
$L__BB0_38:
	shl.b32 	%r122, %r173, 6;
	cvt.u64.u32 	%rd29, %r122;
	and.b64  	%rd30, %rd29, 64;
	add.s64 	%rd32, %rd31, %rd30;
	mul.rn.f64 	%fd314, %fd499, %fd499;
	and.b32  	%r123, %r173, 1;
	setp.eq.b32 	%p56, %r123, 1;
	selp.f64 	%fd315, 0dBDA8FF8320FD8164, 0d3DE5DB65F9785EBA, %p56;
	ld.global.nc.v2.f64 	{%fd316, %fd317}, [%rd32];
	fma.rn.f64 	%fd318, %fd315, %fd314, %fd316;
	fma.rn.f64 	%fd319, %fd318, %fd314, %fd317;
	ld.global.nc.v2.f64 	{%fd320, %fd321}, [%rd32+16];
	fma.rn.f64 	%fd322, %fd319, %fd314, %fd320;
	fma.rn.f64 	%fd323, %fd322, %fd314, %fd321;
	ld.global.nc.v2.f64 	{%fd324, %fd325}, [%rd32+32];
	fma.rn.f64 	%fd326, %fd323, %fd314, %fd324;
	fma.rn.f64 	%fd327, %fd326, %fd314, %fd325;
	fma.rn.f64 	%fd328, %fd327, %fd499, %fd499;
	fma.rn.f64 	%fd329, %fd327, %fd314, 0d3FF0000000000000;
	selp.f64 	%fd330, %fd329, %fd328, %p56;
	and.b32  	%r124, %r173, 2;
	setp.eq.s32 	%p57, %r124, 0;
	mov.f64 	%fd331, 0d0000000000000000;
	sub.f64 	%fd332, %fd331, %fd330;
	selp.f64 	%fd76, %fd330, %fd332, %p57;
	abs.f64 	%fd77, %fd27;
	setp.neu.f64 	%p58, %fd77, 0d7FF0000000000000;
	@%p58 bra 	$L__BB0_40;
	mov.f64 	%fd338, 0d0000000000000000;
	mul.rn.f64 	%fd501, %fd27, %fd338;
	mov.b32 	%r175, 1;
	bra.uni 	$L__BB0_43;
$L__BB0_40:
	mul.f64 	%fd333, %fd27, 0d3FE45F306DC9C883;
	cvt.rni.s32.f64 	%r174, %fd333;
	cvt.rn.f64.s32 	%fd334, %r174;
	fma.rn.f64 	%fd335, %fd334, 0dBFF921FB54442D18, %fd27;
	fma.rn.f64 	%fd336, %fd334, 0dBC91A62633145C00, %fd335;
	fma.rn.f64 	%fd501, %fd334, 0dB97B839A252049C0, %fd336;
	setp.ltu.f64 	%p59, %fd77, 0d41E0000000000000;
	@%p59 bra 	$L__BB0_42;
	{ // callseq 8, 0
	.param .b64 param0;
	st.param.f64 	[param0], %fd27;
	.param .align 16 .b8 retval0[16];
	call.uni (retval0), 
	__internal_trig_reduction_slowpathd, 
	(
	param0
	);
	ld.param.f64 	%fd501, [retval0];
	ld.param.b32 	%r174, [retval0+8];
	} // callseq 8
$L__BB0_42:
	add.s32 	%r175, %r174, 1;
$L__BB0_43:
	{ // callseq 9, 0
	.param .b64 param0;
	st.param.f64 	[param0], %fd15;
	.param .b64 param1;
	st.param.f64 	[param1], 0d4000000000000000;
	.param .b64 retval0;
	call.uni (retval0), 
	__internal_accurate_pow, 
	(
	param0, 
	param1
	);
	ld.param.f64 	%fd339, [retval0];
	} // callseq 9
	neg.f64 	%fd341, %fd339;
	selp.f64 	%fd342, %fd341, %fd339, %p2;
	setp.eq.f64 	%p60, %fd14, 0d0000000000000000;
	selp.f64 	%fd343, %fd16, %fd342, %p60;
	shl.b32 	%r127, %r175, 6;
	cvt.u64.u32 	%rd33, %r127;
	and.b64  	%rd34, %rd33, 64;
	add.s64 	%rd36, %rd31, %rd34;
	mul.rn.f64 	%fd344, %fd501, %fd501;
	and.b32  	%r128, %r175, 1;
	setp.eq.b32 	%p61, %r128, 1;
	selp.f64 	%fd345, 0dBDA8FF8320FD8164, 0d3DE5DB65F9785EBA, %p61;
	ld.global.nc.v2.f64 	{%fd346, %fd347}, [%rd36];
	fma.rn.f64 	%fd348, %fd345, %fd344, %fd346;
	fma.rn.f64 	%fd349, %fd348, %fd344, %fd347;
	ld.global.nc.v2.f64 	{%fd350, %fd351}, [%rd36+16];
	fma.rn.f64 	%fd352, %fd349, %fd344, %fd350;
	fma.rn.f64 	%fd353, %fd352, %fd344, %fd351;
	ld.global.nc.v2.f64 	{%fd354, %fd355}, [%rd36+32];
	fma.rn.f64 	%fd356, %fd353, %fd344, %fd354;
	fma.rn.f64 	%fd357, %fd356, %fd344, %fd355;
	fma.rn.f64 	%fd358, %fd357, %fd501, %fd501;
	fma.rn.f64 	%fd359, %fd357, %fd344, 0d3FF0000000000000;
	selp.f64 	%fd360, %fd359, %fd358, %p61;
	and.b32  	%r129, %r175, 2;
	setp.eq.s32 	%p62, %r129, 0;
	mov.f64 	%fd361, 0d0000000000000000;
	sub.f64 	%fd362, %fd361, %fd360;
	selp.f64 	%fd363, %fd360, %fd362, %p62;
	add.f64 	%fd364, %fd76, %fd363;
	setp.nan.f64 	%p63, %fd14, %fd14;
	mov.f64 	%fd365, 0d4000000000000000;
	add.rn.f64 	%fd366, %fd14, %fd365;
	selp.f64 	%fd367, %fd366, %fd343, %p63;
	setp.neu.f64 	%p64, %fd15, 0d7FF0000000000000;
	selp.f64 	%fd368, %fd367, %fd17, %p64;
	setp.eq.s32 	%p65, %r7, 2146435072;
	selp.f64 	%fd369, %fd368, %fd343, %p65;
	mov.f64 	%fd370, 0d3FF0000000000000;
	sub.f64 	%fd371, %fd370, %fd369;
	setp.eq.f64 	%p66, %fd14, 0d3FF0000000000000;
	selp.f64 	%fd372, 0d0000000000000000, %fd371, %p66;
	cvt.rn.f32.f64 	%f6, %fd372;
	sqrt.rn.f32 	%f7, %f6;
	cvt.f64.f32 	%fd373, %f7;
	mul.f64 	%fd374, %fd13, %fd373;
	mul.f64 	%fd375, %fd18, %fd374;
	mul.f64 	%fd376, %fd375, %fd364;
	div.rn.f64 	%fd502, %fd376, %fd19;
$L__BB0_44:
	setp.gtu.f64 	%p67, %fd485, %fd3;
	fma.rn.f64 	%fd511, %fd4, %fd502, %fd484;
	mov.f64 	%fd509, 0d0000000000000000;
	@%p67 bra 	$L__BB0_64;
	setp.lt.s32 	%p68, %r2, 0;
	setp.eq.s32 	%p69, %r3, 1062207488;
	mul.f64 	%fd378, %fd487, %fd5;
	mul.f64 	%fd379, %fd510, %fd6;
	sub.f64 	%fd86, %fd378, %fd379;
	add.f64 	%fd87, %fd378, %fd379;
	sub.f64 	%fd88, %fd485, %fd8;
	{
	.reg .b32 %temp; 
	mov.b64 	{%temp, %r42}, %fd88;
	}
	abs.f64 	%fd89, %fd88;
	{ // callseq 10, 0
	.param .b64 param0;
	st.param.f64 	[param0], %fd89;
	.param .b64 param1;
	st.param.f64 	[param1], 0d4000000000000000;
	.param .b64 retval0;
	call.uni (retval0), 
	__internal_accurate_pow, 
	(
	param0, 
	param1
	);
	ld.param.f64 	%fd380, [retval0];
	} // callseq 10
	setp.lt.s32 	%p71, %r42, 0;
	neg.f64 	%fd382, %fd380;
	selp.f64 	%fd383, %fd382, %fd380, %p69;
	selp.f64 	%fd384, %fd383, %fd380, %p71;
	setp.eq.f64 	%p72, %fd88, 0d0000000000000000;
	selp.b32 	%r130, %r42, 0, %p69;
	or.b32  	%r131, %r130, 2146435072;
	selp.b32 	%r132, %r131, %r130, %p68;
	mov.b32 	%r133, 0;
	mov.b64 	%fd385, {%r133, %r132};
	selp.f64 	%fd503, %fd385, %fd384, %p72;
	add.f64 	%fd386, %fd88, 0d4000000000000000;
	{
	.reg .b32 %temp; 
	mov.b64 	{%temp, %r134}, %fd386;
	}
	and.b32  	%r135, %r134, 2146435072;
	setp.ne.s32 	%p73, %r135, 2146435072;
	@%p73 bra 	$L__BB0_50;
	setp.num.f64 	%p74, %fd88, %fd88;
	@%p74 bra 	$L__BB0_48;
	mov.f64 	%fd387, 0d4000000000000000;
	add.rn.f64 	%fd503, %fd88, %fd387;
	bra.uni 	$L__BB0_50;
$L__BB0_48:
	setp.neu.f64 	%p75, %fd89, 0d7FF0000000000000;
	@%p75 bra 	$L__BB0_50;
	and.b32  	%r137, %r2, 2147483647;
	setp.ne.s32 	%p78, %r137, 1071644672;
	selp.b32 	%r138, %r5, %r4, %p78;
	selp.b32 	%r139, %r138, %r4, %p69;
	selp.b32 	%r140, %r139, %r4, %p71;
	mov.b32 	%r141, 0;
	mov.b64 	%fd503, {%r141, %r140};
$L__BB0_50:
	setp.eq.f64 	%p79, %fd9, 0d3FF0000000000000;
	setp.eq.f64 	%p80, %fd10, 0d7FF0000000000000;
	setp.eq.s32 	%p81, %r6, 2146435072;
	setp.eq.f64 	%p82, %fd9, 0d0000000000000000;
	setp.eq.f64 	%p83, %fd88, 0d3FF0000000000000;
	neg.f64 	%fd388, %fd503;
	selp.f64 	%fd389, 0dBFF0000000000000, %fd388, %p83;
	{ // callseq 11, 0
	.param .b64 param0;
	st.param.f64 	[param0], %fd10;
	.param .b64 param1;
	st.param.f64 	[param1], 0d4000000000000000;
	.param .b64 retval0;
	call.uni (retval0), 
	__internal_accurate_pow, 
	(
	param0, 
	param1
	);
	ld.param.f64 	%fd390, [retval0];
	} // callseq 11
	neg.f64 	%fd392, %fd390;
	selp.f64 	%fd393, %fd392, %fd390, %p1;
	selp.f64 	%fd394, %fd11, %fd393, %p82;
	selp.f64 	%fd395, %fd12, %fd394, %p81;
	selp.f64 	%fd396, %fd395, %fd394, %p80;
	add.f64 	%fd397, %fd396, %fd396;
	selp.f64 	%fd398, 0d4000000000000000, %fd397, %p79;
	div.rn.f64 	%fd94, %fd389, %fd398;
	fma.rn.f64 	%fd399, %fd94, 0d3FF71547652B82FE, 0d4338000000000000;
	{
	.reg .b32 %temp; 
	mov.b64 	{%r43, %temp}, %fd399;
	}
	mov.f64 	%fd400, 0dC338000000000000;
	add.rn.f64 	%fd401, %fd399, %fd400;
	fma.rn.f64 	%fd402, %fd401, 0dBFE62E42FEFA39EF, %fd94;
	fma.rn.f64 	%fd403, %fd401, 0dBC7ABC9E3B39803F, %fd402;
	fma.rn.f64 	%fd404, %fd403, 0d3E5ADE1569CE2BDF, 0d3E928AF3FCA213EA;
	fma.rn.f64 	%fd405, %fd404, %fd403, 0d3EC71DEE62401315;
	fma.rn.f64 	%fd406, %fd405, %fd403, 0d3EFA01997C89EB71;
	fma.rn.f64 	%fd407, %fd406, %fd403, 0d3F2A01A014761F65;
	fma.rn.f64 	%fd408, %fd407, %fd403, 0d3F56C16C1852B7AF;
	fma.rn.f64 	%fd409, %fd408, %fd403, 0d3F81111111122322;
	fma.rn.f64 	%fd410, %fd409, %fd403, 0d3FA55555555502A1;
	fma.rn.f64 	%fd411, %fd410, %fd403, 0d3FC5555555555511;
	fma.rn.f64 	%fd412, %fd411, %fd403, 0d3FE000000000000B;
	fma.rn.f64 	%fd413, %fd412, %fd403, 0d3FF0000000000000;
	fma.rn.f64 	%fd414, %fd413, %fd403, 0d3FF0000000000000;
	{
	.reg .b32 %temp; 
	mov.b64 	{%r44, %temp}, %fd414;
	}
	{
	.reg .b32 %temp; 
	mov.b64 	{%temp, %r45}, %fd414;
	}
	shl.b32 	%r142, %r43, 20;
	add.s32 	%r143, %r142, %r45;
	mov.b64 	%fd504, {%r44, %r143};
	{
	.reg .b32 %temp; 
	mov.b64 	{%temp, %r144}, %fd94;
	}
	mov.b32 	%f8, %r144;
	abs.f32 	%f2, %f8;
	setp.lt.f32 	%p84, %f2, 0f4086232B;
	@%p84 bra 	$L__BB0_53;
	setp.lt.f64 	%p85, %fd94, 0d0000000000000000;
	add.f64 	%fd415, %fd94, 0d7FF0000000000000;
	selp.f64 	%fd504, 0d0000000000000000, %fd415, %p85;
	setp.geu.f32 	%p86, %f2, 0f40874800;
	@%p86 bra 	$L__BB0_53;
	shr.u32 	%r145, %r43, 31;
	add.s32 	%r146, %r43, %r145;
	shr.s32 	%r147, %r146, 1;
	shl.b32 	%r148, %r147, 20;
	add.s32 	%r149, %r45, %r148;
	mov.b64 	%fd416, {%r44, %r149};
	sub.s32 	%r150, %r43, %r147;
	shl.b32 	%r151, %r150, 20;
	add.s32 	%r152, %r151, 1072693248;
	mov.b32 	%r153, 0;
	mov.b64 	%fd417, {%r153, %r152};
	mul.f64 	%fd504, %fd417, %fd416;
$L__BB0_53:
	mul.f64 	%fd418, %fd7, %fd504;
	mul.f64 	%fd99, %fd13, %fd418;
	abs.f64 	%fd100, %fd86;
	setp.neu.f64 	%p87, %fd100, 0d7FF0000000000000;
	@%p87 bra 	$L__BB0_55;
	mov.f64 	%fd424, 0d0000000000000000;
	mul.rn.f64 	%fd506, %fd86, %fd424;
	mov.b32 	%r177, 1;
	bra.uni 	$L__BB0_58;
$L__BB0_55:
	mul.f64 	%fd419, %fd86, 0d3FE45F306DC9C883;
	cvt.rni.s32.f64 	%r176, %fd419;
	cvt.rn.f64.s32 	%fd420, %r176;
	fma.rn.f64 	%fd421, %fd420, 0dBFF921FB54442D18, %fd86;
	fma.rn.f64 	%fd422, %fd420, 0dBC91A62633145C00, %fd421;
	fma.rn.f64 	%fd506, %fd420, 0dB97B839A252049C0, %fd422;
	setp.ltu.f64 	%p88, %fd100, 0d41E0000000000000;
	@%p88 bra 	$L__BB0_57;
	{ // callseq 12, 0
	.param .b64 param0;
	st.param.f64 	[param0], %fd86;
	.param .align 16 .b8 retval0[16];
	call.uni (retval0), 
	__internal_trig_reduction_slowpathd, 
	(
	param0
	);
	ld.param.f64 	%fd506, [retval0];
	ld.param.b32 	%r176, [retval0+8];
	} // callseq 12
$L__BB0_57:
	add.s32 	%r177, %r176, 1;
$L__BB0_58:
	shl.b32 	%r156, %r177, 6;
	cvt.u64.u32 	%rd37, %r156;
	and.b64  	%rd38, %rd37, 64;
	add.s64 	%rd40, %rd31, %rd38;
	mul.rn.f64 	%fd425, %fd506, %fd506;
	and.b32  	%r157, %r177, 1;
	setp.eq.b32 	%p89, %r157, 1;
	selp.f64 	%fd426, 0dBDA8FF8320FD8164, 0d3DE5DB65F9785EBA, %p89;
	ld.global.nc.v2.f64 	{%fd427, %fd428}, [%rd40];
	fma.rn.f64 	%fd429, %fd426, %fd425, %fd427;
	fma.rn.f64 	%fd430, %fd429, %fd425, %fd428;
	ld.global.nc.v2.f64 	{%fd431, %fd432}, [%rd40+16];
	fma.rn.f64 	%fd433, %fd430, %fd425, %fd431;
	fma.rn.f64 	%fd434, %fd433, %fd425, %fd432;
	ld.global.nc.v2.f64 	{%fd435, %fd436}, [%rd40+32];
	fma.rn.f64 	%fd437, %fd434, %fd425, %fd435;
	fma.rn.f64 	%fd438, %fd437, %fd425, %fd436;
	fma.rn.f64 	%fd439, %fd438, %fd506, %fd506;
	fma.rn.f64 	%fd440, %fd438, %fd425, 0d3FF0000000000000;
	selp.f64 	%fd441, %fd440, %fd439, %p89;
	and.b32  	%r158, %r177, 2;
	setp.eq.s32 	%p90, %r158, 0;
	mov.f64 	%fd442, 0d0000000000000000;
	sub.f64 	%fd443, %fd442, %fd441;
	selp.f64 	%fd106, %fd441, %fd443, %p90;
	abs.f64 	%fd107, %fd87;
	setp.neu.f64 	%p91, %fd107, 0d7FF0000000000000;
	@%p91 bra 	$L__BB0_60;
	mov.f64 	%fd449, 0d0000000000000000;
	mul.rn.f64 	%fd508, %fd87, %fd449;
	mov.b32 	%r179, 1;
	bra.uni 	$L__BB0_63;
$L__BB0_60:
	mul.f64 	%fd444, %fd87, 0d3FE45F306DC9C883;
	cvt.rni.s32.f64 	%r178, %fd444;
	cvt.rn.f64.s32 	%fd445, %r178;
	fma.rn.f64 	%fd446, %fd445, 0dBFF921FB54442D18, %fd87;
	fma.rn.f64 	%fd447, %fd445, 0dBC91A62633145C00, %fd446;
	fma.rn.f64 	%fd508, %fd445, 0dB97B839A252049C0, %fd447;
	setp.ltu.f64 	%p92, %fd107, 0d41E0000000000000;
	@%p92 bra 	$L__BB0_62;
	{ // callseq 13, 0
	.param .b64 param0;
	st.param.f64 	[param0], %fd87;
	.param .align 16 .b8 retval0[16];
	call.uni (retval0), 
	__internal_trig_reduction_slowpathd, 
	(
	param0
	);
	ld.param.f64 	%fd508, [retval0];
	ld.param.b32 	%r178, [retval0+8];
	} // callseq 13
$L__BB0_62:
	add.s32 	%r179, %r178, 1;
$L__BB0_63:
	shl.b32 	%r161, %r179, 6;
	cvt.u64.u32 	%rd41, %r161;
	and.b64  	%rd42, %rd41, 64;
	add.s64 	%rd44, %rd31, %rd42;
	mul.rn.f64 	%fd450, %fd508, %fd508;
	and.b32  	%r162, %r179, 1;
	setp.eq.b32 	%p93, %r162, 1;
	selp.f64 	%fd451, 0dBDA8FF8320FD8164, 0d3DE5DB65F9785EBA, %p93;
	ld.global.nc.v2.f64 	{%fd452, %fd453}, [%rd44];
	fma.rn.f64 	%fd454, %fd451, %fd450, %fd452;
	fma.rn.f64 	%fd455, %fd454, %fd450, %fd453;
	ld.global.nc.v2.f64 	{%fd456, %fd457}, [%rd44+16];
	fma.rn.f64 	%fd458, %fd455, %fd450, %fd456;
	fma.rn.f64 	%fd459, %fd458, %fd450, %fd457;
	ld.global.nc.v2.f64 	{%fd460, %fd461}, [%rd44+32];
	fma.rn.f64 	%fd462, %fd459, %fd450, %fd460;
	fma.rn.f64 	%fd463, %fd462, %fd450, %fd461;
	fma.rn.f64 	%fd464, %fd463, %fd508, %fd508;
	fma.rn.f64 	%fd465, %fd463, %fd450, 0d3FF0000000000000;
	selp.f64 	%fd466, %fd465, %fd464, %p93;
	and.b32  	%r163, %r179, 2;
	setp.eq.s32 	%p94, %r163, 0;
	mov.f64 	%fd467, 0d0000000000000000;
	sub.f64 	%fd468, %fd467, %fd466;
	selp.f64 	%fd469, %fd466, %fd468, %p94;
	add.f64 	%fd470, %fd106, %fd469;
	ld.const.f64 	%fd471, [ctes_d+56];
	div.rn.f64 	%fd472, %fd470, %fd471;
	sub.f64 	%fd473, %fd106, %fd469;
	mul.f64 	%fd474, %fd484, %fd473;
	div.rn.f64 	%fd475, %fd474, %fd20;
	sub.f64 	%fd476, %fd472, %fd475;
	div.rn.f64 	%fd477, %fd99, %fd19;
	mul.f64 	%fd509, %fd477, %fd476;
$L__BB0_64:
	fma.rn.f64 	%fd512, %fd4, %fd509, %fd483;
	fma.rn.f64 	%fd510, %fd484, %fd4, %fd510;
	fma.rn.f64 	%fd485, %fd483, %fd4, %fd485;
	add.f64 	%fd487, %fd487, %fd4;
	bar.sync 	0;
	setp.le.f64 	%p95, %fd485, %fd3;
	mov.f64 	%fd483, %fd512;
	mov.f64 	%fd484, %fd511;
	@%p95 bra 	$L__BB0_3;
$L__BB0_65:
	ld.param.u64 	%rd50, [_Z13particle_pathPdS_S_S_S_ii_param_4];
	ld.const.f64 	%fd478, [ctes_d+208];
	sub.f64 	%fd479, %fd478, %fd3;
	mul.f64 	%fd480, %fd511, %fd479;
	div.rn.f64 	%fd481, %fd480, %fd512;
	add.f64 	%fd482, %fd510, %fd481;
	cvta.to.global.u64 	%rd45, %rd50;
	mul.wide.s32 	%rd46, %r1, 8;
	add.s64 	%rd47, %rd45, %rd46;
	st.global.f64 	[%rd47], %fd482;
$L__BB0_66:
	ret;

}
	// .globl	_Z13setup_kernelsP17curandStateXORWOWm
.visible .entry _Z13setup_kernelsP17curandStateXORWOWm(
	.param .u64 .ptr .align 1 _Z13setup_kernelsP17curandStateXORWOWm_param_0,
	.param .u64 _Z13setup_kernelsP17curandStateXORWOWm_param_1
)
{
	.reg .pred 	%p<24>;
	.reg .b32 	%r<413>;
	.reg .b64 	%rd<19>;

	ld.param.u64 	%rd8, [_Z13setup_kernelsP17curandStateXORWOWm_param_0];
	ld.param.u64 	%rd9, [_Z13setup_kernelsP17curandStateXORWOWm_param_1];
	cvta.to.global.u64 	%rd10, %rd8;
	mov.u32 	%r182, %tid.x;
	mov.u32 	%r183, %ctaid.x;
	shl.b32 	%r184, %r183, 10;
	or.b32  	%r185, %r184, %r182;
	cvt.s64.s32 	%rd18, %r185;
	mul.wide.s32 	%rd11, %r185, 48;
	add.s64 	%rd2, %rd10, %rd11;
	cvt.u32.u64 	%r186, %rd9;
	xor.b32  	%r187, %r186, -1429050551;
	mul.lo.s32 	%r188, %r187, 1099087573;
	{ .reg .b32 tmp; mov.b64 {tmp, %r189}, %rd9; }
	xor.b32  	%r190, %r189, -136515619;
	mul.lo.s32 	%r191, %r190, -1703105765;
	add.s32 	%r192, %r188, %r191;
	add.s32 	%r193, %r192, 6615241;
	add.s32 	%r194, %r188, 123456789;
	st.global.v2.u32 	[%rd2], {%r193, %r194};
	xor.b32  	%r195, %r188, 362436069;
	add.s32 	%r196, %r191, 521288629;
	st.global.v2.u32 	[%rd2+8], {%r195, %r196};
	xor.b32  	%r197, %r191, 88675123;
	add.s32 	%r198, %r188, 5783321;
	st.global.v2.u32 	[%rd2+16], {%r197, %r198};
	setp.eq.s32 	%p1, %r185, 0;
	@%p1 bra 	$L__BB1_42;
	mov.b32 	%r319, 0;
$L__BB1_2:
	and.b64  	%rd4, %rd18, 3;
	setp.eq.s64 	%p2, %rd4, 0;
	@%p2 bra 	$L__BB1_41;
	mul.wide.u32 	%rd12, %r319, 3200;
	mov.u64 	%rd13, precalc_xorwow_matrix;
	add.s64 	%rd5, %rd13, %rd12;
	cvt.u32.u64 	%r2, %rd4;
	mov.b32 	%r320, 0;
$L__BB1_4:
	mov.b32 	%r333, 0;
	mov.u32 	%r334, %r333;
	mov.u32 	%r335, %r333;
	mov.u32 	%r336, %r333;
	mov.u32 	%r337, %r333;
	mov.u32 	%r326, %r333;
$L__BB1_5:
	mul.wide.u32 	%rd14, %r326, 4;
	add.s64 	%rd15, %rd2, %rd14;
	ld.global.u32 	%r10, [%rd15+4];
	shl.b32 	%r11, %r326, 5;
	mov.b32 	%r332, 0;
$L__BB1_6:
	.pragma "nounroll";
	shr.u32 	%r203, %r10, %r332;
	and.b32  	%r204, %r203, 1;
	setp.eq.b32 	%p3, %r204, 1;
	not.pred 	%p4, %p3;
	add.s32 	%r205, %r11, %r332;
	mul.lo.s32 	%r206, %r205, 5;
	mul.wide.u32 	%rd16, %r206, 4;
	add.s64 	%rd6, %rd5, %rd16;
	@%p4 bra 	$L__BB1_8;
	ld.global.u32 	%r207, [%rd6];
	xor.b32  	%r337, %r337, %r207;
	ld.global.u32 	%r208, [%rd6+4];
	xor.b32  	%r336, %r336, %r208;
	ld.global.u32 	%r209, [%rd6+8];
	xor.b32  	%r335, %r335, %r209;
	ld.global.u32 	%r210, [%rd6+12];
	xor.b32  	%r334, %r334, %r210;
	ld.global.u32 	%r211, [%rd6+16];
	xor.b32  	%r333, %r333, %r211;
$L__BB1_8:
	and.b32  	%r213, %r203, 2;
	setp.eq.s32 	%p5, %r213, 0;
	@%p5 bra 	$L__BB1_10;
	ld.global.u32 	%r214, [%rd6+20];
	xor.b32  	%r337, %r337, %r214;
	ld.global.u32 	%r215, [%rd6+24];
	xor.b32  	%r336, %r336, %r215;
	ld.global.u32 	%r216, [%rd6+28];
	xor.b32  	%r335, %r335, %r216;
	ld.global.u32 	%r217, [%rd6+32];
	xor.b32  	%r334, %r334, %r217;
	ld.global.u32 	%r218, [%rd6+36];
	xor.b32  	%r333, %r333, %r218;
$L__BB1_10:
	and.b32  	%r220, %r203, 4;
	setp.eq.s32 	%p6, %r220, 0;
	@%p6 bra 	$L__BB1_12;
	ld.global.u32 	%r221, [%rd6+40];
	xor.b32  	%r337, %r337, %r221;
	ld.global.u32 	%r222, [%rd6+44];
	xor.b32  	%r336, %r336, %r222;
	ld.global.u32 	%r223, [%rd6+48];
	xor.b32  	%r335, %r335, %r223;
	ld.global.u32 	%r224, [%rd6+52];
	xor.b32  	%r334, %r334, %r224;
	ld.global.u32 	%r225, [%rd6+56];
	xor.b32  	%r333, %r333, %r225;
$L__BB1_12:
	and.b32  	%r227, %r203, 8;
	setp.eq.s32 	%p7, %r227, 0;
	@%p7 bra 	$L__BB1_14;
	ld.global.u32 	%r228, [%rd6+60];
	xor.b32  	%r337, %r337, %r228;
	ld.global.u32 	%r229, [%rd6+64];
	xor.b32  	%r336, %r336, %r229;
	ld.global.u32 	%r230, [%rd6+68];
	xor.b32  	%r335, %r335, %r230;
	ld.global.u32 	%r231, [%rd6+72];
	xor.b32  	%r334, %r334, %r231;
	ld.global.u32 	%r232, [%rd6+76];
	xor.b32  	%r333, %r333, %r232;
$L__BB1_14:
	and.b32  	%r234, %r203, 16;
	setp.eq.s32 	%p8, %r234, 0;
	@%p8 bra 	$L__BB1_16;
	ld.global.u32 	%r235, [%rd6+80];
	xor.b32  	%r337, %r337, %r235;
	ld.global.u32 	%r236, [%rd6+84];
	xor.b32  	%r336, %r336, %r236;
	ld.global.u32 	%r237, [%rd6+88];
	xor.b32  	%r335, %r335, %r237;
	ld.global.u32 	%r238, [%rd6+92];
	xor.b32  	%r334, %r334, %r238;
	ld.global.u32 	%r239, [%rd6+96];
	xor.b32  	%r333, %r333, %r239;
$L__BB1_16:
	and.b32  	%r241, %r203, 32;
	setp.eq.s32 	%p9, %r241, 0;
	@%p9 bra 	$L__BB1_18;
	ld.global.u32 	%r242, [%rd6+100];
	xor.b32  	%r337, %r337, %r242;
	ld.global.u32 	%r243, [%rd6+104];
	xor.b32  	%r336, %r336, %r243;
	ld.global.u32 	%r244, [%rd6+108];
	xor.b32  	%r335, %r335, %r244;
	ld.global.u32 	%r245, [%rd6+112];
	xor.b32  	%r334, %r334, %r245;
	ld.global.u32 	%r246, [%rd6+116];
	xor.b32  	%r333, %r333, %r246;
$L__BB1_18:
	and.b32  	%r248, %r203, 64;
	setp.eq.s32 	%p10, %r248, 0;
	@%p10 bra 	$L__BB1_20;
	ld.global.u32 	%r249, [%rd6+120];
	xor.b32  	%r337, %r337, %r249;
	ld.global.u32 	%r250, [%rd6+124];
	xor.b32  	%r336, %r336, %r250;
	ld.global.u32 	%r251, [%rd6+128];
	xor.b32  	%r335, %r335, %r251;
	ld.global.u32 	%r252, [%rd6+132];
	xor.b32  	%r334, %r334, %r252;
	ld.global.u32 	%r253, [%rd6+136];
	xor.b32  	%r333, %r333, %r253;
$L__BB1_20:
	and.b32  	%r255, %r203, 128;
	setp.eq.s32 	%p11, %r255, 0;
	@%p11 bra 	$L__BB1_22;
	ld.global.u32 	%r256, [%rd6+140];
	xor.b32  	%r337, %r337, %r256;
	ld.global.u32 	%r257, [%rd6+144];
	xor.b32  	%r336, %r336, %r257;
	ld.global.u32 	%r258, [%rd6+148];
	xor.b32  	%r335, %r335, %r258;
	ld.global.u32 	%r259, [%rd6+152];
	xor.b32  	%r334, %r334, %r259;
	ld.global.u32 	%r260, [%rd6+156];
	xor.b32  	%r333, %r333, %r260;
$L__BB1_22:
	and.b32  	%r262, %r203, 256;
	setp.eq.s32 	%p12, %r262, 0;
	@%p12 bra 	$L__BB1_24;
	ld.global.u32 	%r263, [%rd6+160];
	xor.b32  	%r337, %r337, %r263;
	ld.global.u32 	%r264, [%rd6+164];
	xor.b32  	%r336, %r336, %r264;
	ld.global.u32 	%r265, [%rd6+168];
	xor.b32  	%r335, %r335, %r265;
	ld.global.u32 	%r266, [%rd6+172];
	xor.b32  	%r334, %r334, %r266;
	ld.global.u32 	%r267, [%rd6+176];
	xor.b32  	%r333, %r333, %r267;
$L__BB1_24:
	and.b32  	%r269, %r203, 512;
	setp.eq.s32 	%p13, %r269, 0;
	@%p13 bra 	$L__BB1_26;
	ld.global.u32 	%r270, [%rd6+180];
	xor.b32  	%r337, %r337, %r270;
	ld.global.u32 	%r271, [%rd6+184];
	xor.b32  	%r336, %r336, %r271;
	ld.global.u32 	%r272, [%rd6+188];
	xor.b32  	%r335, %r335, %r272;
	ld.global.u32 	%r273, [%rd6+192];
	xor.b32  	%r334, %r334, %r273;
	ld.global.u32 	%r274, [%rd6+196];
	xor.b32  	%r333, %r333, %r274;
$L__BB1_26:
	and.b32  	%r276, %r203, 1024;
	setp.eq.s32 	%p14, %r276, 0;
	@%p14 bra 	$L__BB1_28;
	ld.global.u32 	%r277, [%rd6+200];
	xor.b32  	%r337, %r337, %r277;
	ld.global.u32 	%r278, [%rd6+204];
	xor.b32  	%r336, %r336, %r278;
	ld.global.u32 	%r279, [%rd6+208];
	xor.b32  	%r335, %r335, %r279;
	ld.global.u32 	%r280, [%rd6+212];
	xor.b32  	%r334, %r334, %r280;
	ld.global.u32 	%r281, [%rd6+216];
	xor.b32  	%r333, %r333, %r281;
$L__BB1_28:
	and.b32  	%r283, %r203, 2048;
	setp.eq.s32 	%p15, %r283, 0;
	@%p15 bra 	$L__BB1_30;
	ld.global.u32 	%r284, [%rd6+220];
	xor.b32  	%r337, %r337, %r284;
	ld.global.u32 	%r285, [%rd6+224];
	xor.b32  	%r336, %r336, %r285;
	ld.global.u32 	%r286, [%rd6+228];
	xor.b32  	%r335, %r335, %r286;
	ld.global.u32 	%r287, [%rd6+232];
	xor.b32  	%r334, %r334, %r287;
	ld.global.u32 	%r288, [%rd6+236];
	xor.b32  	%r333, %r333, %r288;
$L__BB1_30:
	and.b32  	%r290, %r203, 4096;
	setp.eq.s32 	%p16, %r290, 0;
	@%p16 bra 	$L__BB1_32;
	ld.global.u32 	%r291, [%rd6+240];
	xor.b32  	%r337, %r337, %r291;
	ld.global.u32 	%r292, [%rd6+244];
	xor.b32  	%r336, %r336, %r292;
	ld.global.u32 	%r293, [%rd6+248];
	xor.b32  	%r335, %r335, %r293;
	ld.global.u32 	%r294, [%rd6+252];
	xor.b32  	%r334, %r334, %r294;
	ld.global.u32 	%r295, [%rd6+256];
	xor.b32  	%r333, %r333, %r295;
$L__BB1_32:
	and.b32  	%r297, %r203, 8192;
	setp.eq.s32 	%p17, %r297, 0;
	@%p17 bra 	$L__BB1_34;
	ld.global.u32 	%r298, [%rd6+260];
	xor.b32  	%r337, %r337, %r298;
	ld.global.u32 	%r299, [%rd6+264];
	xor.b32  	%r336, %r336, %r299;
	ld.global.u32 	%r300, [%rd6+268];
	xor.b32  	%r335, %r335, %r300;
	ld.global.u32 	%r301, [%rd6+272];
	xor.b32  	%r334, %r334, %r301;
	ld.global.u32 	%r302, [%rd6+276];
	xor.b32  	%r333, %r333, %r302;
$L__BB1_34:
	and.b32  	%r304, %r203, 16384;
	setp.eq.s32 	%p18, %r304, 0;
	@%p18 bra 	$L__BB1_36;
	ld.global.u32 	%r305, [%rd6+280];
	xor.b32  	%r337, %r337, %r305;
	ld.global.u32 	%r306, [%rd6+284];
	xor.b32  	%r336, %r336, %r306;
	ld.global.u32 	%r307, [%rd6+288];
	xor.b32  	%r335, %r335, %r307;
	ld.global.u32 	%r308, [%rd6+292];
	xor.b32  	%r334, %r334, %r308;
	ld.global.u32 	%r309, [%rd6+296];
	xor.b32  	%r333, %r333, %r309;
$L__BB1_36:
	and.b32  	%r311, %r203, 32768;
	setp.eq.s32 	%p19, %r311, 0;
	@%p19 bra 	$L__BB1_38;
	ld.global.u32 	%r312, [%rd6+300];
	xor.b32  	%r337, %r337, %r312;
	ld.global.u32 	%r313, [%rd6+304];
	xor.b32  	%r336, %r336, %r313;
	ld.global.u32 	%r314, [%rd6+308];
	xor.b32  	%r335, %r335, %r314;
	ld.global.u32 	%r315, [%rd6+312];
	xor.b32  	%r334, %r334, %r315;
	ld.global.u32 	%r316, [%rd6+316];
	xor.b32  	%r333, %r333, %r316;
$L__BB1_38:
	add.s32 	%r332, %r332, 16;
	setp.ne.s32 	%p20, %r332, 32;
	@%p20 bra 	$L__BB1_6;
	mad.lo.s32 	%r317, %r326, -31, %r11;
	add.s32 	%r326, %r317, 1;
	setp.ne.s32 	%p21, %r326, 5;
	@%p21 bra 	$L__BB1_5;
	st.global.u32 	[%rd2+4], %r337;
	st.global.u32 	[%rd2+8], %r336;
	st.global.u32 	[%rd2+12], %r335;
	st.global.u32 	[%rd2+16], %r334;
	st.global.u32 	[%rd2+20], %r333;
	add.s32 	%r320, %r320, 1;
	setp.lt.u32 	%p22, %r320, %r2;
	@%p22 bra 	$L__BB1_4;
$L__BB1_41:
	shr.u64 	%rd7, %rd18, 2;
	add.s32 	%r319, %r319, 1;
	setp.gt.u64 	%p23, %rd18, 3;
	mov.u64 	%rd18, %rd7;
	@%p23 bra 	$L__BB1_2;
$L__BB1_42:
	mov.b32 	%r318, 0;
	st.global.v2.u32 	[%rd2+24], {%r318, %r318};
	st.global.u32 	[%rd2+32], %r318;
	mov.b64 	%rd17, 0;
	st.global.u64 	[%rd2+40], %rd17;
	ret;

}
	// .globl	_Z10kernel_angPdP17curandStateXORWOWii
.visible .entry _Z10kernel_angPdP17curandStateXORWOWii(
	.param .u64 .ptr .align 1 _Z10kernel_angPdP17curandStateXORWOWii_param_0,
	.param .u64 .ptr .align 1 _Z10kernel_angPdP17curandStateXORWOWii_param_1,
	.param .u32 _Z10kernel_angPdP17curandStateXORWOWii_param_2,
	.param .u32 _Z10kernel_angPdP17curandStateXORWOWii_param_3
)
{
	.reg .pred 	%p<12>;
	.reg .b32 	%r<98>;
	.reg .b32 	%f<43>;
	.reg .b64 	%rd<13>;
	.reg .b64 	%fd<44>;

	ld.param.u64 	%rd2, [_Z10kernel_angPdP17curandStateXORWOWii_param_0];
	ld.param.u64 	%rd3, [_Z10kernel_angPdP17curandStateXORWOWii_param_1];
	ld.param.u32 	%r38, [_Z10kernel_angPdP17curandStateXORWOWii_param_2];
	ld.param.u32 	%r37, [_Z10kernel_angPdP17curandStateXORWOWii_param_3];
	mov.u32 	%r39, %tid.x;
	mov.u32 	%r40, %ctaid.x;
	shl.b32 	%r41, %r40, 10;
	or.b32  	%r1, %r41, %r39;
	setp.ge.s32 	%p1, %r1, %r38;
	@%p1 bra 	$L__BB2_14;
	cvta.to.global.u64 	%rd4, %rd3;
	mul.wide.s32 	%rd5, %r1, 48;
	add.s64 	%rd1, %rd4, %rd5;
	ld.global.v2.u32 	{%r90, %r89}, [%rd1];
	ld.global.v2.u32 	{%r88, %r95}, [%rd1+8];
	ld.global.v2.u32 	{%r94, %r93}, [%rd1+16];
	ld.global.v2.u32 	{%r91, %r9}, [%rd1+24];
	ld.global.f32 	%f40, [%rd1+32];
	ld.global.f64 	%fd1, [%rd1+40];
	setp.eq.s32 	%p2, %r37, 2;
	@%p2 bra 	$L__BB2_9;
	setp.ne.s32 	%p3, %r37, 1;
	@%p3 bra 	$L__BB2_10;
	shr.u32 	%r49, %r89, 2;
	xor.b32  	%r50, %r49, %r89;
	shl.b32 	%r51, %r93, 4;
	shl.b32 	%r52, %r50, 1;
	xor.b32  	%r53, %r51, %r52;
	xor.b32  	%r54, %r53, %r93;
	xor.b32  	%r92, %r54, %r50;
	add.s32 	%r90, %r90, 362437;
	add.s32 	%r55, %r92, %r90;
	cvt.rn.f32.u32 	%f9, %r55;
	fma.rn.f32 	%f10, %f9, 0f2F800000, 0f2F000000;
	cvt.f64.f32 	%fd14, %f10;
	fma.rn.f64 	%fd2, %fd14, 0d4000000000000000, 0dBFE0000000000000;
	abs.f64 	%fd3, %fd2;
	setp.neu.f64 	%p4, %fd3, 0d7FF0000000000000;
	@%p4 bra 	$L__BB2_5;
	mov.f64 	%fd20, 0d0000000000000000;
	mul.rn.f64 	%fd42, %fd2, %fd20;
	mov.b32 	%r83, 1;
	bra.uni 	$L__BB2_8;
$L__BB2_5:
	mul.f64 	%fd15, %fd2, 0d3FE45F306DC9C883;
	cvt.rni.s32.f64 	%r82, %fd15;
	cvt.rn.f64.s32 	%fd16, %r82;
	fma.rn.f64 	%fd17, %fd16, 0dBFF921FB54442D18, %fd2;
	fma.rn.f64 	%fd18, %fd16, 0dBC91A62633145C00, %fd17;
	fma.rn.f64 	%fd42, %fd16, 0dB97B839A252049C0, %fd18;
	setp.ltu.f64 	%p5, %fd3, 0d41E0000000000000;
	@%p5 bra 	$L__BB2_7;
	{ // callseq 14, 0
	.param .b64 param0;
	st.param.f64 	[param0], %fd2;
	.param .align 16 .b8 retval0[16];
	call.uni (retval0), 
	__internal_trig_reduction_slowpathd, 
	(
	param0
	);
	ld.param.f64 	%fd42, [retval0];
	ld.param.b32 	%r82, [retval0+8];
	} // callseq 14
$L__BB2_7:
	add.s32 	%r83, %r82, 1;
$L__BB2_8:
	shl.b32 	%r58, %r83, 6;
	cvt.u64.u32 	%rd6, %r58;
	and.b64  	%rd7, %rd6, 64;
	mov.u64 	%rd8, __cudart_sin_cos_coeffs;
	add.s64 	%rd9, %rd8, %rd7;
	mul.rn.f64 	%fd21, %fd42, %fd42;
	and.b32  	%r59, %r83, 1;
	setp.eq.b32 	%p6, %r59, 1;
	selp.f64 	%fd22, 0dBDA8FF8320FD8164, 0d3DE5DB65F9785EBA, %p6;
	ld.global.nc.v2.f64 	{%fd23, %fd24}, [%rd9];
	fma.rn.f64 	%fd25, %fd22, %fd21, %fd23;
	fma.rn.f64 	%fd26, %fd25, %fd21, %fd24;
	ld.global.nc.v2.f64 	{%fd27, %fd28}, [%rd9+16];
	fma.rn.f64 	%fd29, %fd26, %fd21, %fd27;
	fma.rn.f64 	%fd30, %fd29, %fd21, %fd28;
	ld.global.nc.v2.f64 	{%fd31, %fd32}, [%rd9+32];
	fma.rn.f64 	%fd33, %fd30, %fd21, %fd31;
	fma.rn.f64 	%fd34, %fd33, %fd21, %fd32;
	fma.rn.f64 	%fd35, %fd34, %fd42, %fd42;
	fma.rn.f64 	%fd36, %fd34, %fd21, 0d3FF0000000000000;
	selp.f64 	%fd37, %fd36, %fd35, %p6;
	and.b32  	%r60, %r83, 2;
	setp.eq.s32 	%p7, %r60, 0;
	mov.f64 	%fd38, 0d0000000000000000;
	sub.f64 	%fd39, %fd38, %fd37;
	selp.f64 	%fd43, %fd37, %fd39, %p7;
	bra.uni 	$L__BB2_13;
$L__BB2_9:
	shr.u32 	%r42, %r89, 2;
	xor.b32  	%r43, %r42, %r89;
	shl.b32 	%r44, %r93, 4;
	shl.b32 	%r45, %r43, 1;
	xor.b32  	%r46, %r44, %r45;
	xor.b32  	%r47, %r46, %r93;
	xor.b32  	%r92, %r47, %r43;
	add.s32 	%r90, %r90, 362437;
	add.s32 	%r48, %r92, %r90;
	cvt.rn.f32.u32 	%f7, %r48;
	fma.rn.f32 	%f8, %f7, 0f2F800000, 0f2F000000;
	cvt.f64.f32 	%fd13, %f8;
	mul.f64 	%fd43, %fd13, 0d401921FAFC8B007A;
	bra.uni 	$L__BB2_13;
$L__BB2_10:
	setp.eq.s32 	%p8, %r91, 1;
	mov.b32 	%r91, 0;
	mov.u32 	%r92, %r93;
	mov.u32 	%r86, %r94;
	mov.u32 	%r87, %r95;
	mov.f32 	%f41, %f40;
	@%p8 bra 	$L__BB2_12;
	shr.u32 	%r63, %r89, 2;
	xor.b32  	%r64, %r63, %r89;
	shl.b32 	%r65, %r93, 4;
	shl.b32 	%r66, %r64, 1;
	xor.b32  	%r67, %r65, %r66;
	xor.b32  	%r68, %r67, %r93;
	xor.b32  	%r86, %r68, %r64;
	add.s32 	%r69, %r90, %r86;
	add.s32 	%r70, %r69, 362437;
	shr.u32 	%r71, %r88, 2;
	xor.b32  	%r72, %r71, %r88;
	shl.b32 	%r73, %r86, 4;
	shl.b32 	%r74, %r72, 1;
	xor.b32  	%r75, %r74, %r73;
	xor.b32  	%r76, %r75, %r72;
	xor.b32  	%r92, %r76, %r86;
	add.s32 	%r90, %r90, 724874;
	add.s32 	%r77, %r92, %r90;
	cvt.rn.f32.u32 	%f11, %r70;
	fma.rn.f32 	%f12, %f11, 0f2F800000, 0f2F000000;
	cvt.rn.f32.u32 	%f13, %r77;
	fma.rn.f32 	%f14, %f13, 0f30C90FDB, 0f30490FDB;
	setp.lt.f32 	%p9, %f12, 0f00800000;
	mul.f32 	%f15, %f12, 0f4B000000;
	selp.f32 	%f16, %f15, %f12, %p9;
	selp.f32 	%f17, 0fC1B80000, 0f00000000, %p9;
	mov.b32 	%r78, %f16;
	add.s32 	%r79, %r78, -1059760811;
	and.b32  	%r80, %r79, -8388608;
	sub.s32 	%r81, %r78, %r80;
	mov.b32 	%f18, %r81;
	cvt.rn.f32.s32 	%f19, %r80;
	fma.rn.f32 	%f20, %f19, 0f34000000, %f17;
	add.f32 	%f21, %f18, 0fBF800000;
	fma.rn.f32 	%f22, %f21, 0fBE055027, 0f3E1039F6;
	fma.rn.f32 	%f23, %f22, %f21, 0fBDF8CDCC;
	fma.rn.f32 	%f24, %f23, %f21, 0f3E0F2955;
	fma.rn.f32 	%f25, %f24, %f21, 0fBE2AD8B9;
	fma.rn.f32 	%f26, %f25, %f21, 0f3E4CED0B;
	fma.rn.f32 	%f27, %f26, %f21, 0fBE7FFF22;
	fma.rn.f32 	%f28, %f27, %f21, 0f3EAAAA78;
	fma.rn.f32 	%f29, %f28, %f21, 0fBF000000;
	mul.f32 	%f30, %f21, %f29;
	fma.rn.f32 	%f31, %f30, %f21, %f21;
	fma.rn.f32 	%f32, %f20, 0f3F317218, %f31;
	setp.gt.u32 	%p10, %r78, 2139095039;
	fma.rn.f32 	%f33, %f16, 0f7F800000, 0f7F800000;
	selp.f32 	%f34, %f33, %f32, %p10;
	setp.eq.f32 	%p11, %f16, 0f00000000;
	mul.f32 	%f35, %f34, 0fC0000000;
	selp.f32 	%f36, 0f7F800000, %f35, %p11;
	sqrt.rn.f32 	%f37, %f36;
	sin.approx.f32 	%f38, %f14;
	cos.approx.f32 	%f39, %f14;
	mul.f32 	%f41, %f37, %f38;
	mul.f32 	%f40, %f37, %f39;
	mov.b32 	%r91, 1;
	mov.u32 	%r87, %r93;
	mov.u32 	%r88, %r94;
	mov.u32 	%r89, %r95;
$L__BB2_12:
	cvt.f64.f32 	%fd40, %f41;
	mul.f64 	%fd43, %fd40, 0d3EEF75104D551D69;
	mov.u32 	%r93, %r86;
	mov.u32 	%r94, %r87;
	mov.u32 	%r95, %r88;
	mov.u32 	%r88, %r89;
$L__BB2_13:
	st.global.v2.u32 	[%rd1], {%r90, %r88};
	st.global.v2.u32 	[%rd1+8], {%r95, %r94};
	st.global.v2.u32 	[%rd1+16], {%r93, %r92};
	st.global.v2.u32 	[%rd1+24], {%r91, %r9};
	st.global.f32 	[%rd1+32], %f40;
	st.global.f64 	[%rd1+40], %fd1;
	cvta.to.global.u64 	%rd10, %rd2;
	mul.wide.s32 	%rd11, %r1, 8;
	add.s64 	%rd12, %rd10, %rd11;
	st.global.f64 	[%rd12], %fd43;
$L__BB2_14:
	ret;

}
	// .globl	_Z8kernel_kPddi
.visible .entry _Z8kernel_kPddi(
	.param .u64 .ptr .align 1 _Z8kernel_kPddi_param_0,
	.param .f64 _Z8kernel_kPddi_param_1,
	.param .u32 _Z8kernel_kPddi_param_2
)
{
	.reg .pred 	%p<39>;
	.reg .b32 	%r<57>;
	.reg .b64 	%rd<5>;
	.reg .b64 	%fd<59>;

	ld.param.u64 	%rd1, [_Z8kernel_kPddi_param_0];
	ld.param.f64 	%fd26, [_Z8kernel_kPddi_param_1];
	mov.u32 	%r9, %tid.x;
	mov.u32 	%r10, %ctaid.x;
	shl.b32 	%r11, %r10, 10;
	or.b32  	%r1, %r11, %r9;
	ld.const.f64 	%fd27, [ctes_d+120];
	ld.const.f64 	%fd28, [ctes_d+216];
	fma.rn.f64 	%fd1, %fd28, 0dBFE0000000000000, %fd27;
	{
	.reg .b32 %temp; 
	mov.b64 	{%temp, %r2}, %fd1;
	}
	mov.f64 	%fd29, 0d4008000000000000;
	{
	.reg .b32 %temp; 
	mov.b64 	{%temp, %r12}, %fd29;
	}
	and.b32  	%r4, %r12, 2146435072;
	setp.eq.s32 	%p1, %r4, 1073741824;
	abs.f64 	%fd2, %fd1;
	{ // callseq 15, 0
	.param .b64 param0;
	st.param.f64 	[param0], %fd2;
	.param .b64 param1;
	st.param.f64 	[param1], 0d4008000000000000;
	.param .b64 retval0;
	call.uni (retval0), 
	__internal_accurate_pow, 
	(
	param0, 
	param1
	);
	ld.param.f64 	%fd30, [retval0];
	} // callseq 15
	setp.lt.s32 	%p2, %r2, 0;
	neg.f64 	%fd32, %fd30;
	selp.f64 	%fd33, %fd32, %fd30, %p1;
	selp.f64 	%fd54, %fd33, %fd30, %p2;
	setp.neu.f64 	%p3, %fd1, 0d0000000000000000;
	@%p3 bra 	$L__BB3_2;
	setp.eq.s32 	%p4, %r4, 1073741824;
	selp.b32 	%r13, %r2, 0, %p4;
	setp.lt.s32 	%p5, %r12, 0;
	or.b32  	%r14, %r13, 2146435072;
	selp.b32 	%r15, %r14, %r13, %p5;
	mov.b32 	%r16, 0;
	mov.b64 	%fd54, {%r16, %r15};
$L__BB3_2:
	add.f64 	%fd34, %fd1, 0d4008000000000000;
	{
	.reg .b32 %temp; 
	mov.b64 	{%temp, %r17}, %fd34;
	}
	and.b32  	%r18, %r17, 2146435072;
	setp.ne.s32 	%p6, %r18, 2146435072;
	@%p6 bra 	$L__BB3_7;
	setp.num.f64 	%p7, %fd1, %fd1;
	@%p7 bra 	$L__BB3_5;
	mov.f64 	%fd35, 0d4008000000000000;
	add.rn.f64 	%fd54, %fd1, %fd35;
	bra.uni 	$L__BB3_7;
$L__BB3_5:
	setp.neu.f64 	%p8, %fd2, 0d7FF0000000000000;
	@%p8 bra 	$L__BB3_7;
	setp.lt.s32 	%p9, %r2, 0;
	setp.eq.s32 	%p10, %r4, 1073741824;
	setp.lt.s32 	%p11, %r12, 0;
	selp.b32 	%r20, 0, 2146435072, %p11;
	and.b32  	%r21, %r12, 2147483647;
	setp.ne.s32 	%p12, %r21, 1071644672;
	or.b32  	%r22, %r20, -2147483648;
	selp.b32 	%r23, %r22, %r20, %p12;
	selp.b32 	%r24, %r23, %r20, %p10;
	selp.b32 	%r25, %r24, %r20, %p9;
	mov.b32 	%r26, 0;
	mov.b64 	%fd54, {%r26, %r25};
$L__BB3_7:
	setp.eq.s32 	%p13, %r4, 1073741824;
	setp.eq.f64 	%p14, %fd1, 0d3FF0000000000000;
	selp.f64 	%fd9, 0d3FF0000000000000, %fd54, %p14;
	ld.const.f64 	%fd10, [ctes_d+32];
	{
	.reg .b32 %temp; 
	mov.b64 	{%temp, %r5}, %fd10;
	}
	abs.f64 	%fd11, %fd10;
	{ // callseq 16, 0
	.param .b64 param0;
	st.param.f64 	[param0], %fd11;
	.param .b64 param1;
	st.param.f64 	[param1], 0d4008000000000000;
	.param .b64 retval0;
	call.uni (retval0), 
	__internal_accurate_pow, 
	(
	param0, 
	param1
	);
	ld.param.f64 	%fd36, [retval0];
	} // callseq 16
	setp.lt.s32 	%p15, %r5, 0;
	neg.f64 	%fd38, %fd36;
	selp.f64 	%fd39, %fd38, %fd36, %p13;
	selp.f64 	%fd56, %fd39, %fd36, %p15;
	setp.neu.f64 	%p16, %fd10, 0d0000000000000000;
	@%p16 bra 	$L__BB3_9;
	setp.eq.s32 	%p17, %r4, 1073741824;
	selp.b32 	%r28, %r5, 0, %p17;
	setp.lt.s32 	%p18, %r12, 0;
	or.b32  	%r29, %r28, 2146435072;
	selp.b32 	%r30, %r29, %r28, %p18;
	mov.b32 	%r31, 0;
	mov.b64 	%fd56, {%r31, %r30};
$L__BB3_9:
	add.f64 	%fd40, %fd10, 0d4008000000000000;
	{
	.reg .b32 %temp; 
	mov.b64 	{%temp, %r32}, %fd40;
	}
	and.b32  	%r33, %r32, 2146435072;
	setp.ne.s32 	%p19, %r33, 2146435072;
	@%p19 bra 	$L__BB3_14;
	setp.num.f64 	%p20, %fd10, %fd10;
	@%p20 bra 	$L__BB3_12;
	mov.f64 	%fd41, 0d4008000000000000;
	add.rn.f64 	%fd56, %fd10, %fd41;
	bra.uni 	$L__BB3_14;
$L__BB3_12:
	setp.neu.f64 	%p21, %fd11, 0d7FF0000000000000;
	@%p21 bra 	$L__BB3_14;
	setp.lt.s32 	%p22, %r5, 0;
	setp.eq.s32 	%p23, %r4, 1073741824;
	setp.lt.s32 	%p24, %r12, 0;
	selp.b32 	%r35, 0, 2146435072, %p24;
	and.b32  	%r36, %r12, 2147483647;
	setp.ne.s32 	%p25, %r36, 1071644672;
	or.b32  	%r37, %r35, -2147483648;
	selp.b32 	%r38, %r37, %r35, %p25;
	selp.b32 	%r39, %r38, %r35, %p23;
	selp.b32 	%r40, %r39, %r35, %p22;
	mov.b32 	%r41, 0;
	mov.b64 	%fd56, {%r41, %r40};
$L__BB3_14:
	setp.eq.f64 	%p26, %fd10, 0d3FF0000000000000;
	mul.f64 	%fd42, %fd56, 0d4008000000000000;
	selp.f64 	%fd43, 0d4008000000000000, %fd42, %p26;
	div.rn.f64 	%fd44, %fd9, %fd43;
	add.s32 	%r42, %r1, -1;
	cvt.rn.f64.s32 	%fd45, %r42;
	fma.rn.f64 	%fd46, %fd26, %fd45, %fd44;
	mul.f64 	%fd18, %fd46, 0d4008000000000000;
	{
	.reg .b32 %temp; 
	mov.b64 	{%temp, %r6}, %fd18;
	}
	mov.f64 	%fd47, 0d3FD5555555555555;
	{
	.reg .b32 %temp; 
	mov.b64 	{%temp, %r7}, %fd47;
	}
	and.b32  	%r8, %r7, 2146435072;
	abs.f64 	%fd19, %fd18;
	setp.neu.f64 	%p27, %fd18, 0d0000000000000000;
	@%p27 bra 	$L__BB3_16;
	setp.eq.s32 	%p29, %r8, 1127219200;
	selp.b32 	%r43, %r6, 0, %p29;
	setp.lt.s32 	%p30, %r7, 0;
	or.b32  	%r44, %r43, 2146435072;
	selp.b32 	%r45, %r44, %r43, %p30;
	mov.b32 	%r46, 0;
	mov.b64 	%fd58, {%r46, %r45};
	bra.uni 	$L__BB3_17;
$L__BB3_16:
	setp.lt.s32 	%p28, %r6, 0;
	{ // callseq 17, 0
	.param .b64 param0;
	st.param.f64 	[param0], %fd19;
	.param .b64 param1;
	st.param.f64 	[param1], 0d3FD5555555555555;
	.param .b64 retval0;
	call.uni (retval0), 
	__internal_accurate_pow, 
	(
	param0, 
	param1
	);
	ld.param.f64 	%fd48, [retval0];
	} // callseq 17
	selp.f64 	%fd58, 0dFFF8000000000000, %fd48, %p28;
$L__BB3_17:
	add.f64 	%fd50, %fd18, 0d3FD5555555555555;
	{
	.reg .b32 %temp; 
	mov.b64 	{%temp, %r47}, %fd50;
	}
	and.b32  	%r48, %r47, 2146435072;
	setp.ne.s32 	%p31, %r48, 2146435072;
	@%p31 bra 	$L__BB3_22;
	setp.num.f64 	%p32, %fd18, %fd18;
	@%p32 bra 	$L__BB3_20;
	mov.f64 	%fd51, 0d3FD5555555555555;
	add.rn.f64 	%fd58, %fd18, %fd51;
	bra.uni 	$L__BB3_22;
$L__BB3_20:
	setp.neu.f64 	%p33, %fd19, 0d7FF0000000000000;
	@%p33 bra 	$L__BB3_22;
	setp.lt.s32 	%p34, %r6, 0;
	setp.eq.s32 	%p35, %r8, 1127219200;
	setp.lt.s32 	%p36, %r7, 0;
	selp.b32 	%r50, 0, 2146435072, %p36;
	and.b32  	%r51, %r7, 2147483647;
	setp.ne.s32 	%p37, %r51, 1071644672;
	or.b32  	%r52, %r50, -2147483648;
	selp.b32 	%r53, %r52, %r50, %p37;
	selp.b32 	%r54, %r53, %r50, %p35;
	selp.b32 	%r55, %r54, %r50, %p34;
	mov.b32 	%r56, 0;
	mov.b64 	%fd58, {%r56, %r55};
$L__BB3_22:
	cvta.to.global.u64 	%rd2, %rd1;
	setp.eq.f64 	%p38, %fd18, 0d3FF0000000000000;
	selp.f64 	%fd52, 0d3FF0000000000000, %fd58, %p38;
	mul.wide.s32 	%rd3, %r1, 8;
	add.s64 	%rd4, %rd2, %rd3;
	st.global.f64 	[%rd4], %fd52;
	ret;

}
	// .globl	_Z8kernel_iPdP17curandStateXORWOWi
.visible .entry _Z8kernel_iPdP17curandStateXORWOWi(
	.param .u64 .ptr .align 1 _Z8kernel_iPdP17curandStateXORWOWi_param_0,
	.param .u64 .ptr .align 1 _Z8kernel_iPdP17curandStateXORWOWi_param_1,
	.param .u32 _Z8kernel_iPdP17curandStateXORWOWi_param_2
)
{
	.reg .pred 	%p<6>;
	.reg .b32 	%r<52>;
	.reg .b32 	%f<37>;
	.reg .b64 	%rd<9>;
	.reg .b64 	%fd<4>;

	ld.param.u64 	%rd2, [_Z8kernel_iPdP17curandStateXORWOWi_param_0];
	ld.param.u64 	%rd3, [_Z8kernel_iPdP17curandStateXORWOWi_param_1];
	ld.param.u32 	%r20, [_Z8kernel_iPdP17curandStateXORWOWi_param_2];
	mov.u32 	%r21, %tid.x;
	mov.u32 	%r22, %ctaid.x;
	shl.b32 	%r23, %r22, 10;
	or.b32  	%r1, %r23, %r21;
	setp.ge.s32 	%p1, %r1, %r20;
	@%p1 bra 	$L__BB4_5;
	cvta.to.global.u64 	%rd4, %rd3;
	mul.wide.s32 	%rd5, %r1, 48;
	add.s64 	%rd1, %rd4, %rd5;
	ld.global.v2.u32 	{%r51, %r3}, [%rd1];
	ld.global.v2.u32 	{%r4, %r50}, [%rd1+8];
	ld.global.v2.u32 	{%r49, %r48}, [%rd1+16];
	ld.global.v2.u32 	{%r8, %r9}, [%rd1+24];
	ld.global.f64 	%fd1, [%rd1+40];
	setp.eq.s32 	%p2, %r8, 1;
	@%p2 bra 	$L__BB4_3;
	shr.u32 	%r25, %r3, 2;
	xor.b32  	%r26, %r25, %r3;
	shl.b32 	%r27, %r48, 4;
	shl.b32 	%r28, %r26, 1;
	xor.b32  	%r29, %r27, %r28;
	xor.b32  	%r30, %r29, %r48;
	xor.b32  	%r47, %r30, %r26;
	add.s32 	%r31, %r51, %r47;
	add.s32 	%r32, %r31, 362437;
	shr.u32 	%r33, %r4, 2;
	xor.b32  	%r34, %r33, %r4;
	shl.b32 	%r35, %r47, 4;
	shl.b32 	%r36, %r34, 1;
	xor.b32  	%r37, %r36, %r35;
	xor.b32  	%r38, %r37, %r34;
	xor.b32  	%r46, %r38, %r47;
	add.s32 	%r51, %r51, 724874;
	add.s32 	%r39, %r46, %r51;
	cvt.rn.f32.u32 	%f6, %r32;
	fma.rn.f32 	%f7, %f6, 0f2F800000, 0f2F000000;
	cvt.rn.f32.u32 	%f8, %r39;
	fma.rn.f32 	%f9, %f8, 0f30C90FDB, 0f30490FDB;
	setp.lt.f32 	%p3, %f7, 0f00800000;
	mul.f32 	%f10, %f7, 0f4B000000;
	selp.f32 	%f11, %f10, %f7, %p3;
	selp.f32 	%f12, 0fC1B80000, 0f00000000, %p3;
	mov.b32 	%r40, %f11;
	add.s32 	%r41, %r40, -1059760811;
	and.b32  	%r42, %r41, -8388608;
	sub.s32 	%r43, %r40, %r42;
	mov.b32 	%f13, %r43;
	cvt.rn.f32.s32 	%f14, %r42;
	fma.rn.f32 	%f15, %f14, 0f34000000, %f12;
	add.f32 	%f16, %f13, 0fBF800000;
	fma.rn.f32 	%f17, %f16, 0fBE055027, 0f3E1039F6;
	fma.rn.f32 	%f18, %f17, %f16, 0fBDF8CDCC;
	fma.rn.f32 	%f19, %f18, %f16, 0f3E0F2955;
	fma.rn.f32 	%f20, %f19, %f16, 0fBE2AD8B9;
	fma.rn.f32 	%f21, %f20, %f16, 0f3E4CED0B;
	fma.rn.f32 	%f22, %f21, %f16, 0fBE7FFF22;
	fma.rn.f32 	%f23, %f22, %f16, 0f3EAAAA78;
	fma.rn.f32 	%f24, %f23, %f16, 0fBF000000;
	mul.f32 	%f25, %f16, %f24;
	fma.rn.f32 	%f26, %f25, %f16, %f16;
	fma.rn.f32 	%f27, %f15, 0f3F317218, %f26;
	setp.gt.u32 	%p4, %r40, 2139095039;
	fma.rn.f32 	%f28, %f11, 0f7F800000, 0f7F800000;
	selp.f32 	%f29, %f28, %f27, %p4;
	setp.eq.f32 	%p5, %f11, 0f00000000;
	mul.f32 	%f30, %f29, 0fC0000000;
	selp.f32 	%f31, 0f7F800000, %f30, %p5;
	sqrt.rn.f32 	%f32, %f31;
	sin.approx.f32 	%f33, %f9;
	cos.approx.f32 	%f34, %f9;
	mul.f32 	%f36, %f32, %f33;
	mul.f32 	%f35, %f32, %f34;
	mov.b32 	%r45, 1;
	bra.uni 	$L__BB4_4;
$L__BB4_3:
	ld.global.f32 	%f35, [%rd1+32];
	mov.b32 	%r45, 0;
	mov.u32 	%r46, %r48;
	mov.u32 	%r47, %r49;
	mov.u32 	%r48, %r50;
	mov.u32 	%r49, %r4;
	mov.u32 	%r50, %r3;
	mov.f32 	%f36, %f35;
$L__BB4_4:
	cvt.f64.f32 	%fd2, %f36;
	mul.f64 	%fd3, %fd2, 0d3EEF75104D551D69;
	st.global.v2.u32 	[%rd1], {%r51, %r50};
	st.global.v2.u32 	[%rd1+8], {%r49, %r48};
	st.global.v2.u32 	[%rd1+16], {%r47, %r46};
	st.global.v2.u32 	[%rd1+24], {%r45, %r9};
	st.global.f32 	[%rd1+32], %f35;
	st.global.f64 	[%rd1+40], %fd1;
	cvta.to.global.u64 	%rd6, %rd2;
	mul.wide.s32 	%rd7, %r1, 8;
	add.s64 	%rd8, %rd6, %rd7;
	st.global.f64 	[%rd8], %fd3;
$L__BB4_5:
	ret;

}
	// .globl	_Z10kernel_etaPdP17curandStateXORWOWi
.visible .entry _Z10kernel_etaPdP17curandStateXORWOWi(
	.param .u64 .ptr .align 1 _Z10kernel_etaPdP17curandStateXORWOWi_param_0,
	.param .u64 .ptr .align 1 _Z10kernel_etaPdP17curandStateXORWOWi_param_1,
	.param .u32 _Z10kernel_etaPdP17curandStateXORWOWi_param_2
)
{
	.reg .pred 	%p<2>;
	.reg .b32 	%r<21>;
	.reg .b32 	%f<3>;
	.reg .b64 	%rd<9>;
	.reg .b64 	%fd<3>;

	ld.param.u64 	%rd1, [_Z10kernel_etaPdP17curandStateXORWOWi_param_0];
	ld.param.u64 	%rd2, [_Z10kernel_etaPdP17curandStateXORWOWi_param_1];
	ld.param.u32 	%r2, [_Z10kernel_etaPdP17curandStateXORWOWi_param_2];
	mov.u32 	%r3, %tid.x;
	mov.u32 	%r4, %ctaid.x;
	shl.b32 	%r5, %r4, 10;
	or.b32  	%r1, %r5, %r3;
	setp.ge.s32 	%p1, %r1, %r2;
	@%p1 bra 	$L__BB5_2;
	cvta.to.global.u64 	%rd3, %rd2;
	cvta.to.global.u64 	%rd4, %rd1;
	mul.wide.s32 	%rd5, %r1, 48;
	add.s64 	%rd6, %rd3, %rd5;
	ld.global.v2.u32 	{%r6, %r7}, [%rd6];
	ld.global.v2.u32 	{%r8, %r9}, [%rd6+8];
	ld.global.v2.u32 	{%r10, %r11}, [%rd6+16];
	shr.u32 	%r12, %r7, 2;
	xor.b32  	%r13, %r12, %r7;
	shl.b32 	%r14, %r11, 4;
	shl.b32 	%r15, %r13, 1;
	xor.b32  	%r16, %r14, %r15;
	xor.b32  	%r17, %r16, %r11;
	xor.b32  	%r18, %r17, %r13;
	add.s32 	%r19, %r6, 362437;
	add.s32 	%r20, %r18, %r19;
	cvt.rn.f32.u32 	%f1, %r20;
	fma.rn.f32 	%f2, %f1, 0f2F800000, 0f2F000000;
	cvt.f64.f32 	%fd1, %f2;
	mul.f64 	%fd2, %fd1, 0d401921FAFC8B007A;
	st.global.v2.u32 	[%rd6], {%r19, %r8};
	st.global.v2.u32 	[%rd6+8], {%r9, %r10};
	st.global.v2.u32 	[%rd6+16], {%r11, %r18};
	mul.wide.s32 	%rd7, %r1, 8;
	add.s64 	%rd8, %rd4, %rd7;
	st.global.f64 	[%rd8], %fd2;
$L__BB5_2:
	ret;

}
.func  (.param .align 16 .b8 func_retval0[16]) __internal_trig_reduction_slowpathd(
	.param .b64 __internal_trig_reduction_slowpathd_param_0
)
{
	.local .align 8 .b8 	__local_depot6[40];
	.reg .b64 	%SP;
	.reg .b64 	%SPL;
	.reg .pred 	%p<10>;
	.reg .b32 	%r<47>;
	.reg .b64 	%rd<74>;
	.reg .b64 	%fd<5>;

	mov.u64 	%SPL, __local_depot6;
	ld.param.f64 	%fd4, [__internal_trig_reduction_slowpathd_param_0];
	add.u64 	%rd1, %SPL, 0;
	{
	.reg .b32 %temp; 
	mov.b64 	{%temp, %r1}, %fd4;
	}
	shr.u32 	%r2, %r1, 20;
	and.b32  	%r3, %r2, 2047;
	setp.eq.s32 	%p1, %r3, 2047;
	mov.b32 	%r46, 0;
	@%p1 bra 	$L__BB6_9;
	add.s32 	%r20, %r3, -1024;
	mov.b64 	%rd20, %fd4;
	shl.b64 	%rd2, %rd20, 11;
	shr.u32 	%r4, %r20, 6;
	sub.s32 	%r45, 15, %r4;
	sub.s32 	%r21, 19, %r4;
	setp.lt.u32 	%p2, %r20, 128;
	selp.b32 	%r6, 18, %r21, %p2;
	setp.ge.s32 	%p3, %r45, %r6;
	mov.b64 	%rd70, 0;
	@%p3 bra 	$L__BB6_4;
	add.s32 	%r23, %r6, %r4;
	neg.s32 	%r43, %r23;
	or.b64  	%rd3, %rd2, -9223372036854775808;
	mov.b64 	%rd70, 0;
	mov.b32 	%r42, 0;
	mov.u64 	%rd25, __cudart_i2opi_d;
	mov.u32 	%r44, %r45;
$L__BB6_3:
	.pragma "nounroll";
	mul.wide.s32 	%rd22, %r42, 8;
	add.s64 	%rd23, %rd1, %rd22;
	mul.wide.s32 	%rd24, %r44, 8;
	add.s64 	%rd26, %rd25, %rd24;
	ld.global.nc.u64 	%rd27, [%rd26];
	{
	.reg .u32 %r0, %r1, %r2, %r3, %alo, %ahi, %blo, %bhi, %clo, %chi;
	mov.b64 	{%alo,%ahi}, %rd27;
	mov.b64 	{%blo,%bhi}, %rd3;
	mov.b64 	{%clo,%chi}, %rd70;
	mad.lo.cc.u32 	%r0, %alo, %blo, %clo;
	madc.hi.cc.u32 	%r1, %alo, %blo, %chi;
	madc.hi.u32 	%r2, %alo, %bhi, 0;
	mad.lo.cc.u32 	%r1, %alo, %bhi, %r1;
	madc.hi.cc.u32 	%r2, %ahi, %blo, %r2;
	madc.hi.u32 	%r3, %ahi, %bhi, 0;
	mad.lo.cc.u32 	%r1, %ahi, %blo, %r1;
	madc.lo.cc.u32 	%r2, %ahi, %bhi, %r2;
	addc.u32 	%r3, %r3, 0;
	mov.b64 	%rd28, {%r0,%r1};
	mov.b64 	%rd70, {%r2,%r3};
	}
	st.local.u64 	[%rd23], %rd28;
	add.s32 	%r44, %r44, 1;
	add.s32 	%r43, %r43, 1;
	add.s32 	%r42, %r42, 1;
	setp.ne.s32 	%p4, %r43, -15;
	mov.u32 	%r45, %r6;
	@%p4 bra 	$L__BB6_3;
$L__BB6_4:
	cvt.s64.s32 	%rd29, %r45;
	cvt.u64.u32 	%rd30, %r4;
	add.s64 	%rd31, %rd30, %rd29;
	shl.b64 	%rd32, %rd31, 3;
	add.s64 	%rd33, %rd1, %rd32;
	st.local.u64 	[%rd33+-120], %rd70;
	and.b32  	%r15, %r2, 63;
	ld.local.u64 	%rd72, [%rd1+16];
	ld.local.u64 	%rd71, [%rd1+24];
	setp.eq.s32 	%p5, %r15, 0;
	@%p5 bra 	$L__BB6_6;
	shl.b64 	%rd34, %rd71, %r15;
	shr.u64 	%rd35, %rd72, 1;
	xor.b32  	%r24, %r15, 63;
	shr.u64 	%rd36, %rd35, %r24;
	or.b64  	%rd71, %rd34, %rd36;
	ld.local.u64 	%rd37, [%rd1+8];
	shl.b64 	%rd38, %rd72, %r15;
	shr.u64 	%rd39, %rd37, 1;
	shr.u64 	%rd40, %rd39, %r24;
	or.b64  	%rd72, %rd38, %rd40;
$L__BB6_6:
	and.b32  	%r25, %r1, -2147483648;
	shr.u64 	%rd41, %rd71, 62;
	cvt.u32.u64 	%r26, %rd41;
	mov.b64 	{%r27, %r28}, %rd71;
	mov.b64 	{%r29, %r30}, %rd72;
	shf.l.wrap.b32 	%r31, %r30, %r27, 2;
	shf.l.wrap.b32 	%r32, %r27, %r28, 2;
	mov.b64 	%rd42, {%r31, %r32};
	shl.b64 	%rd43, %rd72, 2;
	shr.u64 	%rd44, %rd42, 63;
	cvt.u32.u64 	%r33, %rd44;
	add.s32 	%r34, %r33, %r26;
	setp.eq.s32 	%p6, %r25, 0;
	neg.s32 	%r35, %r34;
	selp.b32 	%r46, %r34, %r35, %p6;
	setp.gt.s64 	%p7, %rd42, -1;
	mov.b64 	%rd45, 0;
	{
	.reg .u32 %r0, %r1, %r2, %r3, %a0, %a1, %a2, %a3, %b0, %b1, %b2, %b3;
	mov.b64 	{%a0,%a1}, %rd45;
	mov.b64 	{%a2,%a3}, %rd45;
	mov.b64 	{%b0,%b1}, %rd43;
	mov.b64 	{%b2,%b3}, %rd42;
	sub.cc.u32 	%r0, %a0, %b0;
	subc.cc.u32 	%r1, %a1, %b1;
	subc.cc.u32 	%r2, %a2, %b2;
	subc.u32 	%r3, %a3, %b3;
	mov.b64 	%rd46, {%r0,%r1};
	mov.b64 	%rd47, {%r2,%r3};
	}
	xor.b32  	%r36, %r25, -2147483648;
	selp.b64 	%rd73, %rd42, %rd47, %p7;
	selp.b64 	%rd14, %rd43, %rd46, %p7;
	selp.b32 	%r17, %r25, %r36, %p7;
	clz.b64 	%r37, %rd73;
	cvt.u64.u32 	%rd15, %r37;
	setp.eq.s32 	%p8, %r37, 0;
	@%p8 bra 	$L__BB6_8;
	cvt.u32.u64 	%r38, %rd15;
	and.b32  	%r39, %r38, 63;
	shl.b64 	%rd48, %rd73, %r39;
	shr.u64 	%rd49, %rd14, 1;
	not.b32 	%r40, %r38;
	and.b32  	%r41, %r40, 63;
	shr.u64 	%rd50, %rd49, %r41;
	or.b64  	%rd73, %rd48, %rd50;
$L__BB6_8:
	mov.b64 	%rd51, -3958705157555305931;
	{
	.reg .u32 %r0, %r1, %r2, %r3, %alo, %ahi, %blo, %bhi;
	mov.b64 	{%alo,%ahi}, %rd73;
	mov.b64 	{%blo,%bhi}, %rd51;
	mul.lo.u32 	%r0, %alo, %blo;
	mul.hi.u32 	%r1, %alo, %blo;
	mad.lo.cc.u32 	%r1, %alo, %bhi, %r1;
	madc.hi.u32 	%r2, %alo, %bhi, 0;
	mad.lo.cc.u32 	%r1, %ahi, %blo, %r1;
	madc.hi.cc.u32 	%r2, %ahi, %blo, %r2;
	madc.hi.u32 	%r3, %ahi, %bhi, 0;
	mad.lo.cc.u32 	%r2, %ahi, %bhi, %r2;
	addc.u32 	%r3, %r3, 0;
	mov.b64 	%rd52, {%r0,%r1};
	mov.b64 	%rd53, {%r2,%r3};
	}
	setp.gt.s64 	%p9, %rd53, 0;
	{
	.reg .u32 %r0, %r1, %r2, %r3, %a0, %a1, %a2, %a3, %b0, %b1, %b2, %b3;
	mov.b64 	{%a0,%a1}, %rd52;
	mov.b64 	{%a2,%a3}, %rd53;
	mov.b64 	{%b0,%b1}, %rd52;
	mov.b64 	{%b2,%b3}, %rd53;
	add.cc.u32 	%r0, %a0, %b0;
	addc.cc.u32 	%r1, %a1, %b1;
	addc.cc.u32 	%r2, %a2, %b2;
	addc.u32 	%r3, %a3, %b3;
	mov.b64 	%rd54, {%r0,%r1};
	mov.b64 	%rd55, {%r2,%r3};
	}
	selp.b64 	%rd56, %rd55, %rd53, %p9;
	selp.s64 	%rd57, -1, 0, %p9;
	sub.s64 	%rd58, %rd57, %rd15;
	cvt.u64.u32 	%rd59, %r17;
	shl.b64 	%rd60, %rd59, 32;
	add.s64 	%rd61, %rd56, 1;
	shr.u64 	%rd62, %rd61, 10;
	add.s64 	%rd63, %rd62, 1;
	shr.u64 	%rd64, %rd63, 1;
	shl.b64 	%rd65, %rd58, 52;
	add.s64 	%rd66, %rd65, %rd64;
	add.s64 	%rd67, %rd66, 4602678819172646912;
	or.b64  	%rd68, %rd67, %rd60;
	mov.b64 	%fd4, %rd68;
$L__BB6_9:
	st.param.f64 	[func_retval0], %fd4;
	st.param.b32 	[func_retval0+8], %r46;
	ret;

}
.func  (.param .b64 func_retval0) __internal_accurate_pow(
	.param .b64 __internal_accurate_pow_param_0,
	.param .b64 __internal_accurate_pow_param_1
)
{
	.reg .pred 	%p<8>;
	.reg .b32 	%r<49>;
	.reg .b32 	%f<3>;
	.reg .b64 	%fd<109>;

	ld.param.f64 	%fd10, [__internal_accurate_pow_param_0];
	ld.param.f64 	%fd11, [__internal_accurate_pow_param_1];
	{
	.reg .b32 %temp; 
	mov.b64 	{%temp, %r46}, %fd10;
	}
	{
	.reg .b32 %temp; 
	mov.b64 	{%r45, %temp}, %fd10;
	}
	shr.u32 	%r47, %r46, 20;
	setp.gt.u32 	%p1, %r46, 1048575;
	@%p1 bra 	$L__BB7_2;
	mul.f64 	%fd12, %fd10, 0d4350000000000000;
	{
	.reg .b32 %temp; 
	mov.b64 	{%temp, %r46}, %fd12;
	}
	{
	.reg .b32 %temp; 
	mov.b64 	{%r45, %temp}, %fd12;
	}
	shr.u32 	%r16, %r46, 20;
	add.s32 	%r47, %r16, -54;
$L__BB7_2:
	add.s32 	%r48, %r47, -1023;
	and.b32  	%r17, %r46, -2146435073;
	or.b32  	%r18, %r17, 1072693248;
	mov.b64 	%fd107, {%r45, %r18};
	setp.lt.u32 	%p2, %r18, 1073127583;
	@%p2 bra 	$L__BB7_4;
	{
	.reg .b32 %temp; 
	mov.b64 	{%r19, %temp}, %fd107;
	}
	{
	.reg .b32 %temp; 
	mov.b64 	{%temp, %r20}, %fd107;
	}
	add.s32 	%r21, %r20, -1048576;
	mov.b64 	%fd107, {%r19, %r21};
	add.s32 	%r48, %r47, -1022;
$L__BB7_4:
	add.f64 	%fd13, %fd107, 0dBFF0000000000000;
	add.f64 	%fd14, %fd107, 0d3FF0000000000000;
	rcp.approx.ftz.f64 	%fd15, %fd14;
	neg.f64 	%fd16, %fd14;
	fma.rn.f64 	%fd17, %fd16, %fd15, 0d3FF0000000000000;
	fma.rn.f64 	%fd18, %fd17, %fd17, %fd17;
	fma.rn.f64 	%fd19, %fd18, %fd15, %fd15;
	mul.f64 	%fd20, %fd13, %fd19;
	fma.rn.f64 	%fd21, %fd13, %fd19, %fd20;
	mul.f64 	%fd22, %fd21, %fd21;
	fma.rn.f64 	%fd23, %fd22, 0d3EB0F5FF7D2CAFE2, 0d3ED0F5D241AD3B5A;
	fma.rn.f64 	%fd24, %fd23, %fd22, 0d3EF3B20A75488A3F;
	fma.rn.f64 	%fd25, %fd24, %fd22, 0d3F1745CDE4FAECD5;
	fma.rn.f64 	%fd26, %fd25, %fd22, 0d3F3C71C7258A578B;
	fma.rn.f64 	%fd27, %fd26, %fd22, 0d3F6249249242B910;
	fma.rn.f64 	%fd28, %fd27, %fd22, 0d3F89999999999DFB;
	sub.f64 	%fd29, %fd13, %fd21;
	add.f64 	%fd30, %fd29, %fd29;
	neg.f64 	%fd31, %fd21;
	fma.rn.f64 	%fd32, %fd31, %fd13, %fd30;
	mul.f64 	%fd33, %fd19, %fd32;
	fma.rn.f64 	%fd34, %fd22, %fd28, 0d3FB5555555555555;
	mov.f64 	%fd35, 0d3FB5555555555555;
	sub.f64 	%fd36, %fd35, %fd34;
	fma.rn.f64 	%fd37, %fd22, %fd28, %fd36;
	add.f64 	%fd38, %fd37, 0dBC46A4CB00B9E7B0;
	add.f64 	%fd39, %fd34, %fd38;
	sub.f64 	%fd40, %fd34, %fd39;
	add.f64 	%fd41, %fd38, %fd40;
	mul.rn.f64 	%fd42, %fd21, %fd21;
	neg.f64 	%fd43, %fd42;
	fma.rn.f64 	%fd44, %fd21, %fd21, %fd43;
	{
	.reg .b32 %temp; 
	mov.b64 	{%r22, %temp}, %fd33;
	}
	{
	.reg .b32 %temp; 
	mov.b64 	{%temp, %r23}, %fd33;
	}
	add.s32 	%r24, %r23, 1048576;
	mov.b64 	%fd45, {%r22, %r24};
	fma.rn.f64 	%fd46, %fd21, %fd45, %fd44;
	mul.rn.f64 	%fd47, %fd42, %fd21;
	neg.f64 	%fd48, %fd47;
	fma.rn.f64 	%fd49, %fd42, %fd21, %fd48;
	fma.rn.f64 	%fd50, %fd42, %fd33, %fd49;
	fma.rn.f64 	%fd51, %fd46, %fd21, %fd50;
	mul.rn.f64 	%fd52, %fd39, %fd47;
	neg.f64 	%fd53, %fd52;
	fma.rn.f64 	%fd54, %fd39, %fd47, %fd53;
	fma.rn.f64 	%fd55, %fd39, %fd51, %fd54;
	fma.rn.f64 	%fd56, %fd41, %fd47, %fd55;
	add.f64 	%fd57, %fd52, %fd56;
	sub.f64 	%fd58, %fd52, %fd57;
	add.f64 	%fd59, %fd56, %fd58;
	add.f64 	%fd60, %fd21, %fd57;
	sub.f64 	%fd61, %fd21, %fd60;
	add.f64 	%fd62, %fd57, %fd61;
	add.f64 	%fd63, %fd59, %fd62;
	add.f64 	%fd64, %fd33, %fd63;
	add.f64 	%fd65, %fd60, %fd64;
	sub.f64 	%fd66, %fd60, %fd65;
	add.f64 	%fd67, %fd64, %fd66;
	xor.b32  	%r25, %r48, -2147483648;
	mov.b32 	%r26, 1127219200;
	mov.b64 	%fd68, {%r25, %r26};
	mov.b32 	%r27, -2147483648;
	mov.b64 	%fd69, {%r27, %r26};
	sub.f64 	%fd70, %fd68, %fd69;
	fma.rn.f64 	%fd71, %fd70, 0d3FE62E42FEFA39EF, %fd65;
	fma.rn.f64 	%fd72, %fd70, 0dBFE62E42FEFA39EF, %fd71;
	sub.f64 	%fd73, %fd72, %fd65;
	sub.f64 	%fd74, %fd67, %fd73;
	fma.rn.f64 	%fd75, %fd70, 0d3C7ABC9E3B39803F, %fd74;
	add.f64 	%fd76, %fd71, %fd75;
	sub.f64 	%fd77, %fd71, %fd76;
	add.f64 	%fd78, %fd75, %fd77;
	{
	.reg .b32 %temp; 
	mov.b64 	{%temp, %r28}, %fd11;
	}
	{
	.reg .b32 %temp; 
	mov.b64 	{%r29, %temp}, %fd11;
	}
	shl.b32 	%r30, %r28, 1;
	setp.gt.u32 	%p3, %r30, -33554433;
	and.b32  	%r31, %r28, -15728641;
	selp.b32 	%r32, %r31, %r28, %p3;
	mov.b64 	%fd79, {%r29, %r32};
	mul.rn.f64 	%fd80, %fd76, %fd79;
	neg.f64 	%fd81, %fd80;
	fma.rn.f64 	%fd82, %fd76, %fd79, %fd81;
	fma.rn.f64 	%fd83, %fd78, %fd79, %fd82;
	add.f64 	%fd4, %fd80, %fd83;
	sub.f64 	%fd84, %fd80, %fd4;
	add.f64 	%fd5, %fd83, %fd84;
	fma.rn.f64 	%fd85, %fd4, 0d3FF71547652B82FE, 0d4338000000000000;
	{
	.reg .b32 %temp; 
	mov.b64 	{%r13, %temp}, %fd85;
	}
	mov.f64 	%fd86, 0dC338000000000000;
	add.rn.f64 	%fd87, %fd85, %fd86;
	fma.rn.f64 	%fd88, %fd87, 0dBFE62E42FEFA39EF, %fd4;
	fma.rn.f64 	%fd89, %fd87, 0dBC7ABC9E3B39803F, %fd88;
	fma.rn.f64 	%fd90, %fd89, 0d3E5ADE1569CE2BDF, 0d3E928AF3FCA213EA;
	fma.rn.f64 	%fd91, %fd90, %fd89, 0d3EC71DEE62401315;
	fma.rn.f64 	%fd92, %fd91, %fd89, 0d3EFA01997C89EB71;
	fma.rn.f64 	%fd93, %fd92, %fd89, 0d3F2A01A014761F65;
	fma.rn.f64 	%fd94, %fd93, %fd89, 0d3F56C16C1852B7AF;
	fma.rn.f64 	%fd95, %fd94, %fd89, 0d3F81111111122322;
	fma.rn.f64 	%fd96, %fd95, %fd89, 0d3FA55555555502A1;
	fma.rn.f64 	%fd97, %fd96, %fd89, 0d3FC5555555555511;
	fma.rn.f64 	%fd98, %fd97, %fd89, 0d3FE000000000000B;
	fma.rn.f64 	%fd99, %fd98, %fd89, 0d3FF0000000000000;
	fma.rn.f64 	%fd100, %fd99, %fd89, 0d3FF0000000000000;
	{
	.reg .b32 %temp; 
	mov.b64 	{%r14, %temp}, %fd100;
	}
	{
	.reg .b32 %temp; 
	mov.b64 	{%temp, %r15}, %fd100;
	}
	shl.b32 	%r33, %r13, 20;
	add.s32 	%r34, %r33, %r15;
	mov.b64 	%fd108, {%r14, %r34};
	{
	.reg .b32 %temp; 
	mov.b64 	{%temp, %r35}, %fd4;
	}
	mov.b32 	%f2, %r35;
	abs.f32 	%f1, %f2;
	setp.lt.f32 	%p4, %f1, 0f4086232B;
	@%p4 bra 	$L__BB7_7;
	setp.lt.f64 	%p5, %fd4, 0d0000000000000000;
	add.f64 	%fd101, %fd4, 0d7FF0000000000000;
	selp.f64 	%fd108, 0d0000000000000000, %fd101, %p5;
	setp.geu.f32 	%p6, %f1, 0f40874800;
	@%p6 bra 	$L__BB7_7;
	shr.u32 	%r36, %r13, 31;
	add.s32 	%r37, %r13, %r36;
	shr.s32 	%r38, %r37, 1;
	shl.b32 	%r39, %r38, 20;
	add.s32 	%r40, %r15, %r39;
	mov.b64 	%fd102, {%r14, %r40};
	sub.s32 	%r41, %r13, %r38;
	shl.b32 	%r42, %r41, 20;
	add.s32 	%r43, %r42, 1072693248;
	mov.b32 	%r44, 0;
	mov.b64 	%fd103, {%r44, %r43};
	mul.f64 	%fd108, %fd103, %fd102;
$L__BB7_7:
	abs.f64 	%fd104, %fd108;
	setp.eq.f64 	%p7, %fd104, 0d7FF0000000000000;
	fma.rn.f64 	%fd105, %fd108, %fd5, %fd108;
	selp.f64 	%fd106, %fd108, %fd105, %p7;
	st.param.f64 	[func_retval0], %fd106;
	ret;

}


// ===== COMPILED SASS (sm_100) =====

	.target	sm_100

	.elftype	@"ET_EXEC"


//--------------------- .note.nv.tkinfo           --------------------------
	.section	.note.nv.tkinfo,"",@"SHT_NOTE"
	.sectionflags	@"SHF_NOTE_NV_TKINFO"
	.tkinfo
        /*0018*/ 	.word	0x00000002
        /*0030*/ 	.string	""
        /*0030*/ 	.string	"ptxas"
        /*0030*/ 	.string	"Cuda compilation tools, release 13.0, V13.0.88"
        /*0030*/ 	.string	"Build cuda_13.0.r13.0/compiler.36424714_0"
        /*0030*/ 	.string	"-arch sm_100 -m 64 "



//--------------------- .note.nv.cuinfo           --------------------------
	.section	.note.nv.cuinfo,"",@"SHT_NOTE"
	.sectionflags	@"SHF_NOTE_NV_CUINFO"
        /*0018*/ 	.short	0x0002
        /*001a*/ 	.short	0x0064
        /*001c*/ 	.short	0x0082
	.zero		2


//--------------------- .nv.info                  --------------------------
	.section	.nv.info,"",@"SHT_CUDA_INFO"
	.align	4


	//----- nvinfo : EIATTR_REGCOUNT
	.align		4
        /*0000*/ 	.byte	0x04, 0x2f
        /*0002*/ 	.short	(.L_13 - .L_12)
	.align		4
.L_12:
        /*0004*/ 	.word	index@(_Z13particle_pathPdS_S_S_S_ii)
        /*0008*/ 	.word	0x0000003c


	//----- nvinfo : EIATTR_FRAME_SIZE
	.align		4
.L_13:
        /*000c*/ 	.byte	0x04, 0x11
        /*000e*/ 	.short	(.L_15 - .L_14)
	.align		4
.L_14:
        /*0010*/ 	.word	index@($_Z13particle_pathPdS_S_S_S_ii$__internal_trig_reduction_slowpathd)
        /*0014*/ 	.word	0x00000028


	//----- nvinfo : EIATTR_FRAME_SIZE
	.align		4
.L_15:
        /*0018*/ 	.byte	0x04, 0x11
        /*001a*/ 	.short	(.L_17 - .L_16)
	.align		4
.L_16:
        /*001c*/ 	.word	index@($_Z13particle_pathPdS_S_S_S_ii$__internal_accurate_pow)
        /*0020*/ 	.word	0x00000028


	//----- nvinfo : EIATTR_FRAME_SIZE
	.align		4
.L_17:
        /*0024*/ 	.byte	0x04, 0x11
        /*0026*/ 	.short	(.L_19 - .L_18)
	.align		4
.L_18:
        /*0028*/ 	.word	index@($__internal_4_$__cuda_sm20_sqrt_rn_f32_slowpath)
        /*002c*/ 	.word	0x00000028


	//----- nvinfo : EIATTR_FRAME_SIZE
	.align		4
.L_19:
        /*0030*/ 	.byte	0x04, 0x11
        /*0032*/ 	.short	(.L_21 - .L_20)
	.align		4
.L_20:
        /*0034*/ 	.word	index@($__internal_3_$__cuda_sm20_div_rn_f64_full)
        /*0038*/ 	.word	0x00000028


	//----- nvinfo : EIATTR_FRAME_SIZE
	.align		4
.L_21:
        /*003c*/ 	.byte	0x04, 0x11
        /*003e*/ 	.short	(.L_23 - .L_22)
	.align		4
.L_22:
        /*0040*/ 	.word	index@(_Z13particle_pathPdS_S_S_S_ii)
        /*0044*/ 	.word	0x00000028


	//----- nvinfo : EIATTR_REGCOUNT
	.align		4
.L_23:
        /*0048*/ 	.byte	0x04, 0x2f
        /*004a*/ 	.short	(.L_25 - .L_24)
	.align		4
.L_24:
        /*004c*/ 	.word	index@(_Z13setup_kernelsP17curandStateXORWOWm)
        /*0050*/ 	.word	0x0000001f


	//----- nvinfo : EIATTR_FRAME_SIZE
	.align		4
.L_25:
        /*0054*/ 	.byte	0x04, 0x11
        /*0056*/ 	.short	(.L_27 - .L_26)
	.align		4
.L_26:
        /*0058*/ 	.word	index@(_Z13setup_kernelsP17curandStateXORWOWm)
        /*005c*/ 	.word	0x00000000


	//----- nvinfo : EIATTR_REGCOUNT
	.align		4
.L_27:
        /*0060*/ 	.byte	0x04, 0x2f
        /*0062*/ 	.short	(.L_29 - .L_28)
	.align		4
.L_28:
        /*0064*/ 	.word	index@(_Z10kernel_angPdP17curandStateXORWOWii)
        /*0068*/ 	.word	0x00000028


	//----- nvinfo : EIATTR_FRAME_SIZE
	.align		4
.L_29:
        /*006c*/ 	.byte	0x04, 0x11
        /*006e*/ 	.short	(.L_31 - .L_30)
	.align		4
.L_30:
        /*0070*/ 	.word	index@($_Z10kernel_angPdP17curandStateXORWOWii$__internal_trig_reduction_slowpathd)
        /*0074*/ 	.word	0x00000028


	//----- nvinfo : EIATTR_FRAME_SIZE
	.align		4
.L_31:
        /*0078*/ 	.byte	0x04, 0x11
        /*007a*/ 	.short	(.L_33 - .L_32)
	.align		4
.L_32:
        /*007c*/ 	.word	index@($__internal_2_$__cuda_sm20_sqrt_rn_f32_slowpath)
        /*0080*/ 	.word	0x00000028


	//----- nvinfo : EIATTR_FRAME_SIZE
	.align		4
.L_33:
        /*0084*/ 	.byte	0x04, 0x11
        /*0086*/ 	.short	(.L_35 - .L_34)
	.align		4
.L_34:
        /*0088*/ 	.word	index@(_Z10kernel_angPdP17curandStateXORWOWii)
        /*008c*/ 	.word	0x00000028


	//----- nvinfo : EIATTR_REGCOUNT
	.align		4
.L_35:
        /*0090*/ 	.byte	0x04, 0x2f
        /*0092*/ 	.short	(.L_37 - .L_36)
	.align		4
.L_36:
        /*0094*/ 	.word	index@(_Z8kernel_kPddi)
        /*0098*/ 	.word	0x0000001e


	//----- nvinfo : EIATTR_FRAME_SIZE
	.align		4
.L_37:
        /*009c*/ 	.byte	0x04, 0x11
        /*009e*/ 	.short	(.L_39 - .L_38)
	.align		4
.L_38:
        /*00a0*/ 	.word	index@($_Z8kernel_kPddi$__internal_accurate_pow)
        /*00a4*/ 	.word	0x00000000


	//----- nvinfo : EIATTR_FRAME_SIZE
	.align		4
.L_39:
        /*00a8*/ 	.byte	0x04, 0x11
        /*00aa*/ 	.short	(.L_41 - .L_40)
	.align		4
.L_40:
        /*00ac*/ 	.word	index@($__internal_1_$__cuda_sm20_div_rn_f64_full)
        /*00b0*/ 	.word	0x00000000


	//----- nvinfo : EIATTR_FRAME_SIZE
	.align		4
.L_41:
        /*00b4*/ 	.byte	0x04, 0x11
        /*00b6*/ 	.short	(.L_43 - .L_42)
	.align		4
.L_42:
        /*00b8*/ 	.word	index@(_Z8kernel_kPddi)
        /*00bc*/ 	.word	0x00000000


	//----- nvinfo : EIATTR_REGCOUNT
	.align		4
.L_43:
        /*00c0*/ 	.byte	0x04, 0x2f
        /*00c2*/ 	.short	(.L_45 - .L_44)
	.align		4
.L_44:
        /*00c4*/ 	.word	index@(_Z8kernel_iPdP17curandStateXORWOWi)
        /*00c8*/ 	.word	0x0000001a


	//----- nvinfo : EIATTR_FRAME_SIZE
	.align		4
.L_45:
        /*00cc*/ 	.byte	0x04, 0x11
        /*00ce*/ 	.short	(.L_47 - .L_46)
	.align		4
.L_46:
        /*00d0*/ 	.word	index@($__internal_0_$__cuda_sm20_sqrt_rn_f32_slowpath)
        /*00d4*/ 	.word	0x00000000


	//----- nvinfo : EIATTR_FRAME_SIZE
	.align		4
.L_47:
        /*00d8*/ 	.byte	0x04, 0x11
        /*00da*/ 	.short	(.L_49 - .L_48)
	.align		4
.L_48:
        /*00dc*/ 	.word	index@(_Z8kernel_iPdP17curandStateXORWOWi)
        /*00e0*/ 	.word	0x00000000


	//----- nvinfo : EIATTR_REGCOUNT
	.align		4
.L_49:
        /*00e4*/ 	.byte	0x04, 0x2f
        /*00e6*/ 	.short	(.L_51 - .L_50)
	.align		4
.L_50:
        /*00e8*/ 	.word	index@(_Z10kernel_etaPdP17curandStateXORWOWi)
        /*00ec*/ 	.word	0x00000013


	//----- nvinfo : EIATTR_FRAME_SIZE
	.align		4
.L_51:
        /*00f0*/ 	.byte	0x04, 0x11
        /*00f2*/ 	.short	(.L_53 - .L_52)
	.align		4
.L_52:
        /*00f4*/ 	.word	index@(_Z10kernel_etaPdP17curandStateXORWOWi)
        /*00f8*/ 	.word	0x00000000


	//----- nvinfo : EIATTR_MIN_STACK_SIZE
	.align		4
.L_53:
        /*00fc*/ 	.byte	0x04, 0x12
        /*00fe*/ 	.short	(.L_55 - .L_54)
	.align		4
.L_54:
        /*0100*/ 	.word	index@(_Z10kernel_etaPdP17curandStateXORWOWi)
        /*0104*/ 	.word	0x00000000


	//----- nvinfo : EIATTR_MIN_STACK_SIZE
	.align		4
.L_55:
        /*0108*/ 	.byte	0x04, 0x12
        /*010a*/ 	.short	(.L_57 - .L_56)
	.align		4
.L_56:
        /*010c*/ 	.word	index@(_Z8kernel_iPdP17curandStateXORWOWi)
        /*0110*/ 	.word	0x00000000


	//----- nvinfo : EIATTR_MIN_STACK_SIZE
	.align		4
.L_57:
        /*0114*/ 	.byte	0x04, 0x12
        /*0116*/ 	.short	(.L_59 - .L_58)
	.align		4
.L_58:
        /*0118*/ 	.word	index@(_Z8kernel_kPddi)
        /*011c*/ 	.word	0x00000000


	//----- nvinfo : EIATTR_MIN_STACK_SIZE
	.align		4
.L_59:
        /*0120*/ 	.byte	0x04, 0x12
        /*0122*/ 	.short	(.L_61 - .L_60)
	.align		4
.L_60:
        /*0124*/ 	.word	index@(_Z10kernel_angPdP17curandStateXORWOWii)
        /*0128*/ 	.word	0x00000028


	//----- nvinfo : EIATTR_MIN_STACK_SIZE
	.align		4
.L_61:
        /*012c*/ 	.byte	0x04, 0x12
        /*012e*/ 	.short	(.L_63 - .L_62)
	.align		4
.L_62:
        /*0130*/ 	.word	index@(_Z13setup_kernelsP17curandStateXORWOWm)
        /*0134*/ 	.word	0x00000000


	//----- nvinfo : EIATTR_MIN_STACK_SIZE
	.align		4
.L_63:
        /*0138*/ 	.byte	0x04, 0x12
        /*013a*/ 	.short	(.L_65 - .L_64)
	.align		4
.L_64:
        /*013c*/ 	.word	index@(_Z13particle_pathPdS_S_S_S_ii)
        /*0140*/ 	.word	0x00000028
.L_65:


//--------------------- .nv.compat                --------------------------
	.section	.nv.compat,"",@"SHT_CUDA_COMPAT_INFO"
	.align	4
        /*0000*/ 	.byte	0x02, 0x09, 0x00, 0x00, 0x02, 0x02, 0x01, 0x00, 0x02, 0x05, 0x05, 0x00, 0x03, 0x07, 0x01, 0x01
        /*0010*/ 	.byte	0x02, 0x03, 0x00, 0x00, 0x02, 0x06, 0x01, 0x00, 0x04, 0x0b, 0x08, 0x00, 0x01, 0x00, 0x00, 0x00
        /*0020*/ 	.byte	0x00, 0x00, 0x00, 0x00


//--------------------- .nv.info._Z10kernel_etaPdP17curandStateXORWOWi --------------------------
	.section	.nv.info._Z10kernel_etaPdP17curandStateXORWOWi,"",@"SHT_CUDA_INFO"
	.sectionflags	@""
	.align	4


	//----- nvinfo : EIATTR_CUDA_API_VERSION
	.align		4
        /*0000*/ 	.byte	0x04, 0x37
        /*0002*/ 	.short	(.L_67 - .L_66)
.L_66:
        /*0004*/ 	.word	0x00000082


	//----- nvinfo : EIATTR_KPARAM_INFO
	.align		4
.L_67:
        /*0008*/ 	.byte	0x04, 0x17
        /*000a*/ 	.short	(.L_69 - .L_68)
.L_68:
        /*000c*/ 	.word	0x00000000
        /*0010*/ 	.short	0x0002
        /*0012*/ 	.short	0x0010
        /*0014*/ 	.byte	0x00, 0xf0, 0x11, 0x00


	//----- nvinfo : EIATTR_KPARAM_INFO
	.align		4
.L_69:
        /*0018*/ 	.byte	0x04, 0x17
        /*001a*/ 	.short	(.L_71 - .L_70)
.L_70:
        /*001c*/ 	.word	0x00000000
        /*0020*/ 	.short	0x0001
        /*0022*/ 	.short	0x0008
        /*0024*/ 	.byte	0x00, 0xf5, 0x21, 0x00


	//----- nvinfo : EIATTR_KPARAM_INFO
	.align		4
.L_71:
        /*0028*/ 	.byte	0x04, 0x17
        /*002a*/ 	.short	(.L_73 - .L_72)
.L_72:
        /*002c*/ 	.word	0x00000000
        /*0030*/ 	.short	0x0000
        /*0032*/ 	.short	0x0000
        /*0034*/ 	.byte	0x00, 0xf5, 0x21, 0x00


	//----- nvinfo : EIATTR_SPARSE_MMA_MASK
	.align		4
.L_73:
        /*0038*/ 	.byte	0x03, 0x50
        /*003a*/ 	.short	0x0000


	//----- nvinfo : EIATTR_MAXREG_COUNT
	.align		4
        /*003c*/ 	.byte	0x03, 0x1b
        /*003e*/ 	.short	0x00ff


	//----- nvinfo : EIATTR_MERCURY_ISA_VERSION
	.align		4
        /*0040*/ 	.byte	0x03, 0x5f
        /*0042*/ 	.short	0x0101


	//----- nvinfo : EIATTR_VRC_CTA_INIT_COUNT
	.align		4
        /*0044*/ 	.byte	0x02, 0x4a
	.zero		1
	.zero		1


	//----- nvinfo : EIATTR_EXIT_INSTR_OFFSETS
	.align		4
        /*0048*/ 	.byte	0x04, 0x1c
        /*004a*/ 	.short	(.L_75 - .L_74)


	//   ....[0]....
.L_74:
        /*004c*/ 	.word	0x00000070


	//   ....[1]....
        /*0050*/ 	.word	0x00000270


	//----- nvinfo : EIATTR_CBANK_PARAM_SIZE
	.align		4
.L_75:
        /*0054*/ 	.byte	0x03, 0x19
        /*0056*/ 	.short	0x0014


	//----- nvinfo : EIATTR_PARAM_CBANK
	.align		4
        /*0058*/ 	.byte	0x04, 0x0a
        /*005a*/ 	.short	(.L_77 - .L_76)
	.align		4
.L_76:
        /*005c*/ 	.word	index@(.nv.constant0._Z10kernel_etaPdP17curandStateXORWOWi)
        /*0060*/ 	.short	0x0380
        /*0062*/ 	.short	0x0014


	//----- nvinfo : EIATTR_SW_WAR
	.align		4
.L_77:
        /*0064*/ 	.byte	0x04, 0x36
        /*0066*/ 	.short	(.L_79 - .L_78)
.L_78:
        /*0068*/ 	.word	0x00000008
.L_79:


//--------------------- .nv.info._Z8kernel_iPdP17curandStateXORWOWi --------------------------
	.section	.nv.info._Z8kernel_iPdP17curandStateXORWOWi,"",@"SHT_CUDA_INFO"
	.sectionflags	@""
	.align	4


	//----- nvinfo : EIATTR_CUDA_API_VERSION
	.align		4
        /*0000*/ 	.byte	0x04, 0x37
        /*0002*/ 	.short	(.L_81 - .L_80)
.L_80:
        /*0004*/ 	.word	0x00000082


	//----- nvinfo : EIATTR_KPARAM_INFO
	.align		4
.L_81:
        /*0008*/ 	.byte	0x04, 0x17
        /*000a*/ 	.short	(.L_83 - .L_82)
.L_82:
        /*000c*/ 	.word	0x00000000
        /*0010*/ 	.short	0x0002
        /*0012*/ 	.short	0x0010
        /*0014*/ 	.byte	0x00, 0xf0, 0x11, 0x00


	//----- nvinfo : EIATTR_KPARAM_INFO
	.align		4
.L_83:
        /*0018*/ 	.byte	0x04, 0x17
        /*001a*/ 	.short	(.L_85 - .L_84)
.L_84:
        /*001c*/ 	.word	0x00000000
        /*0020*/ 	.short	0x0001
        /*0022*/ 	.short	0x0008
        /*0024*/ 	.byte	0x00, 0xf5, 0x21, 0x00


	//----- nvinfo : EIATTR_KPARAM_INFO
	.align		4
.L_85:
        /*0028*/ 	.byte	0x04, 0x17
        /*002a*/ 	.short	(.L_87 - .L_86)
.L_86:
        /*002c*/ 	.word	0x00000000
        /*0030*/ 	.short	0x0000
        /*0032*/ 	.short	0x0000
        /*0034*/ 	.byte	0x00, 0xf5, 0x21, 0x00


	//----- nvinfo : EIATTR_SPARSE_MMA_MASK
	.align		4
.L_87:
        /*0038*/ 	.byte	0x03, 0x50
        /*003a*/ 	.short	0x0000


	//----- nvinfo : EIATTR_MAXREG_COUNT
	.align		4
        /*003c*/ 	.byte	0x03, 0x1b
        /*003e*/ 	.short	0x00ff


	//----- nvinfo : EIATTR_MERCURY_ISA_VERSION
	.align		4
        /*0040*/ 	.byte	0x03, 0x5f
        /*0042*/ 	.short	0x0101


	//----- nvinfo : EIATTR_VRC_CTA_INIT_COUNT
	.align		4
        /*0044*/ 	.byte	0x02, 0x4a
	.zero		1
	.zero		1


	//----- nvinfo : EIATTR_EXIT_INSTR_OFFSETS
	.align		4
        /*0048*/ 	.byte	0x04, 0x1c
        /*004a*/ 	.short	(.L_89 - .L_88)


	//   ....[0]....
.L_88:
        /*004c*/ 	.word	0x00000070


	//   ....[1]....
        /*0050*/ 	.word	0x000006f0


	//----- nvinfo : EIATTR_CRS_STACK_SIZE
	.align		4
.L_89:
        /*0054*/ 	.byte	0x04, 0x1e
        /*0056*/ 	.short	(.L_91 - .L_90)
.L_90:
        /*0058*/ 	.word	0x00000000


	//----- nvinfo : EIATTR_CBANK_PARAM_SIZE
	.align		4
.L_91:
        /*005c*/ 	.byte	0x03, 0x19
        /*005e*/ 	.short	0x0014


	//----- nvinfo : EIATTR_PARAM_CBANK
	.align		4
        /*0060*/ 	.byte	0x04, 0x0a
        /*0062*/ 	.short	(.L_93 - .L_92)
	.align		4
.L_92:
        /*0064*/ 	.word	index@(.nv.constant0._Z8kernel_iPdP17curandStateXORWOWi)
        /*0068*/ 	.short	0x0380
        /*006a*/ 	.short	0x0014


	//----- nvinfo : EIATTR_SW_WAR
	.align		4
.L_93:
        /*006c*/ 	.byte	0x04, 0x36
        /*006e*/ 	.short	(.L_95 - .L_94)
.L_94:
        /*0070*/ 	.word	0x00000008
.L_95:


//--------------------- .nv.info._Z8kernel_kPddi  --------------------------
	.section	.nv.info._Z8kernel_kPddi,"",@"SHT_CUDA_INFO"
	.sectionflags	@""
	.align	4


	//----- nvinfo : EIATTR_CUDA_API_VERSION
	.align		4
        /*0000*/ 	.byte	0x04, 0x37
        /*0002*/ 	.short	(.L_97 - .L_96)
.L_96:
        /*0004*/ 	.word	0x00000082


	//----- nvinfo : EIATTR_KPARAM_INFO
	.align		4
.L_97:
        /*0008*/ 	.byte	0x04, 0x17
        /*000a*/ 	.short	(.L_99 - .L_98)
.L_98:
        /*000c*/ 	.word	0x00000000
        /*0010*/ 	.short	0x0002
        /*0012*/ 	.short	0x0010
        /*0014*/ 	.byte	0x00, 0xf0, 0x11, 0x00


	//----- nvinfo : EIATTR_KPARAM_INFO
	.align		4
.L_99:
        /*0018*/ 	.byte	0x04, 0x17
        /*001a*/ 	.short	(.L_101 - .L_100)
.L_100:
        /*001c*/ 	.word	0x00000000
        /*0020*/ 	.short	0x0001
        /*0022*/ 	.short	0x0008
        /*0024*/ 	.byte	0x00, 0xf0, 0x21, 0x00


	//----- nvinfo : EIATTR_KPARAM_INFO
	.align		4
.L_101:
        /*0028*/ 	.byte	0x04, 0x17
        /*002a*/ 	.short	(.L_103 - .L_102)
.L_102:
        /*002c*/ 	.word	0x00000000
        /*0030*/ 	.short	0x0000
        /*0032*/ 	.short	0x0000
        /*0034*/ 	.byte	0x00, 0xf5, 0x21, 0x00


	//----- nvinfo : EIATTR_SPARSE_MMA_MASK
	.align		4
.L_103:
        /*0038*/ 	.byte	0x03, 0x50
        /*003a*/ 	.short	0x0000


	//----- nvinfo : EIATTR_MAXREG_COUNT
	.align		4
        /*003c*/ 	.byte	0x03, 0x1b
        /*003e*/ 	.short	0x00ff


	//----- nvinfo : EIATTR_MERCURY_ISA_VERSION
	.align		4
        /*0040*/ 	.byte	0x03, 0x5f
        /*0042*/ 	.short	0x0101


	//----- nvinfo : EIATTR_VRC_CTA_INIT_COUNT
	.align		4
        /*0044*/ 	.byte	0x02, 0x4a
	.zero		1
	.zero		1


	//----- nvinfo : EIATTR_EXIT_INSTR_OFFSETS
	.align		4
        /*0048*/ 	.byte	0x04, 0x1c
        /*004a*/ 	.short	(.L_105 - .L_104)


	//   ....[0]....
.L_104:
        /*004c*/ 	.word	0x00000870


	//----- nvinfo : EIATTR_CRS_STACK_SIZE
	.align		4
.L_105:
        /*0050*/ 	.byte	0x04, 0x1e
        /*0052*/ 	.short	(.L_107 - .L_106)
.L_106:
        /*0054*/ 	.word	0x00000000


	//----- nvinfo : EIATTR_CBANK_PARAM_SIZE
	.align		4
.L_107:
        /*0058*/ 	.byte	0x03, 0x19
        /*005a*/ 	.short	0x0014


	//----- nvinfo : EIATTR_PARAM_CBANK
	.align		4
        /*005c*/ 	.byte	0x04, 0x0a
        /*005e*/ 	.short	(.L_109 - .L_108)
	.align		4
.L_108:
        /*0060*/ 	.word	index@(.nv.constant0._Z8kernel_kPddi)
        /*0064*/ 	.short	0x0380
        /*0066*/ 	.short	0x0014


	//----- nvinfo : EIATTR_SW_WAR
	.align		4
.L_109:
        /*0068*/ 	.byte	0x04, 0x36
        /*006a*/ 	.short	(.L_111 - .L_110)
.L_110:
        /*006c*/ 	.word	0x00000008
.L_111:


//--------------------- .nv.info._Z10kernel_angPdP17curandStateXORWOWii --------------------------
	.section	.nv.info._Z10kernel_angPdP17curandStateXORWOWii,"",@"SHT_CUDA_INFO"
	.sectionflags	@""
	.align	4


	//----- nvinfo : EIATTR_CUDA_API_VERSION
	.align		4
        /*0000*/ 	.byte	0x04, 0x37
        /*0002*/ 	.short	(.L_113 - .L_112)
.L_112:
        /*0004*/ 	.word	0x00000082


	//----- nvinfo : EIATTR_KPARAM_INFO
	.align		4
.L_113:
        /*0008*/ 	.byte	0x04, 0x17
        /*000a*/ 	.short	(.L_115 - .L_114)
.L_114:
        /*000c*/ 	.word	0x00000000
        /*0010*/ 	.short	0x0003
        /*0012*/ 	.short	0x0014
        /*0014*/ 	.byte	0x00, 0xf0, 0x11, 0x00


	//----- nvinfo : EIATTR_KPARAM_INFO
	.align		4
.L_115:
        /*0018*/ 	.byte	0x04, 0x17
        /*001a*/ 	.short	(.L_117 - .L_116)
.L_116:
        /*001c*/ 	.word	0x00000000
        /*0020*/ 	.short	0x0002
        /*0022*/ 	.short	0x0010
        /*0024*/ 	.byte	0x00, 0xf0, 0x11, 0x00


	//----- nvinfo : EIATTR_KPARAM_INFO
	.align		4
.L_117:
        /*0028*/ 	.byte	0x04, 0x17
        /*002a*/ 	.short	(.L_119 - .L_118)
.L_118:
        /*002c*/ 	.word	0x00000000
        /*0030*/ 	.short	0x0001
        /*0032*/ 	.short	0x0008
        /*0034*/ 	.byte	0x00, 0xf5, 0x21, 0x00


	//----- nvinfo : EIATTR_KPARAM_INFO
	.align		4
.L_119:
        /*0038*/ 	.byte	0x04, 0x17
        /*003a*/ 	.short	(.L_121 - .L_120)
.L_120:
        /*003c*/ 	.word	0x00000000
        /*0040*/ 	.short	0x0000
        /*0042*/ 	.short	0x0000
        /*0044*/ 	.byte	0x00, 0xf5, 0x21, 0x00


	//----- nvinfo : EIATTR_SPARSE_MMA_MASK
	.align		4
.L_121:
        /*0048*/ 	.byte	0x03, 0x50
        /*004a*/ 	.short	0x0000


	//----- nvinfo : EIATTR_MAXREG_COUNT
	.align		4
        /*004c*/ 	.byte	0x03, 0x1b
        /*004e*/ 	.short	0x00ff


	//----- nvinfo : EIATTR_MERCURY_ISA_VERSION
	.align		4
        /*0050*/ 	.byte	0x03, 0x5f
        /*0052*/ 	.short	0x0101


	//----- nvinfo : EIATTR_VRC_CTA_INIT_COUNT
	.align		4
        /*0054*/ 	.byte	0x02, 0x4a
	.zero		1
	.zero		1


	//----- nvinfo : EIATTR_EXIT_INSTR_OFFSETS
	.align		4
        /*0058*/ 	.byte	0x04, 0x1c
        /*005a*/ 	.short	(.L_123 - .L_122)


	//   ....[0]....
.L_122:
        /*005c*/ 	.word	0x00000080


	//   ....[1]....
        /*0060*/ 	.word	0x00000d70


	//----- nvinfo : EIATTR_CRS_STACK_SIZE
	.align		4
.L_123:
        /*0064*/ 	.byte	0x04, 0x1e
        /*0066*/ 	.short	(.L_125 - .L_124)
.L_124:
        /*0068*/ 	.word	0x00000000


	//----- nvinfo : EIATTR_CBANK_PARAM_SIZE
	.align		4
.L_125:
        /*006c*/ 	.byte	0x03, 0x19
        /*006e*/ 	.short	0x0018


	//----- nvinfo : EIATTR_PARAM_CBANK
	.align		4
        /*0070*/ 	.byte	0x04, 0x0a
        /*0072*/ 	.short	(.L_127 - .L_126)
	.align		4
.L_126:
        /*0074*/ 	.word	index@(.nv.constant0._Z10kernel_angPdP17curandStateXORWOWii)
        /*0078*/ 	.short	0x0380
        /*007a*/ 	.short	0x0018


	//----- nvinfo : EIATTR_SW_WAR
	.align		4
.L_127:
        /*007c*/ 	.byte	0x04, 0x36
        /*007e*/ 	.short	(.L_129 - .L_128)
.L_128:
        /*0080*/ 	.word	0x00000008
.L_129:


//--------------------- .nv.info._Z13setup_kernelsP17curandStateXORWOWm --------------------------
	.section	.nv.info._Z13setup_kernelsP17curandStateXORWOWm,"",@"SHT_CUDA_INFO"
	.sectionflags	@""
	.align	4


	//----- nvinfo : EIATTR_CUDA_API_VERSION
	.align		4
        /*0000*/ 	.byte	0x04, 0x37
        /*0002*/ 	.short	(.L_131 - .L_130)
.L_130:
        /*0004*/ 	.word	0x00000082


	//----- nvinfo : EIATTR_KPARAM_INFO
	.align		4
.L_131:
        /*0008*/ 	.byte	0x04, 0x17
        /*000a*/ 	.short	(.L_133 - .L_132)
.L_132:
        /*000c*/ 	.word	0x00000000
        /*0010*/ 	.short	0x0001
        /*0012*/ 	.short	0x0008
        /*0014*/ 	.byte	0x00, 0xf0, 0x21, 0x00


	//----- nvinfo : EIATTR_KPARAM_INFO
	.align		4
.L_133:
        /*0018*/ 	.byte	0x04, 0x17
        /*001a*/ 	.short	(.L_135 - .L_134)
.L_134:
        /*001c*/ 	.word	0x00000000
        /*0020*/ 	.short	0x0000
        /*0022*/ 	.short	0x0000
        /*0024*/ 	.byte	0x00, 0xf5, 0x21, 0x00


	//----- nvinfo : EIATTR_SPARSE_MMA_MASK
	.align		4
.L_135:
        /*0028*/ 	.byte	0x03, 0x50
        /*002a*/ 	.short	0x0000


	//----- nvinfo : EIATTR_MAXREG_COUNT
	.align		4
        /*002c*/ 	.byte	0x03, 0x1b
        /*002e*/ 	.short	0x00ff


	//----- nvinfo : EIATTR_MERCURY_ISA_VERSION
	.align		4
        /*0030*/ 	.byte	0x03, 0x5f
        /*0032*/ 	.short	0x0101


	//----- nvinfo : EIATTR_VRC_CTA_INIT_COUNT
	.align		4
        /*0034*/ 	.byte	0x02, 0x4a
	.zero		1
	.zero		1


	//----- nvinfo : EIATTR_EXIT_INSTR_OFFSETS
	.align		4
        /*0038*/ 	.byte	0x04, 0x1c
        /*003a*/ 	.short	(.L_137 - .L_136)


	//   ....[0]....
.L_136:
        /*003c*/ 	.word	0x00000fa0


	//----- nvinfo : EIATTR_CRS_STACK_SIZE
	.align		4
.L_137:
        /*0040*/ 	.byte	0x04, 0x1e
        /*0042*/ 	.short	(.L_139 - .L_138)
.L_138:
        /*0044*/ 	.word	0x00000000


	//----- nvinfo : EIATTR_CBANK_PARAM_SIZE
	.align		4
.L_139:
        /*0048*/ 	.byte	0x03, 0x19
        /*004a*/ 	.short	0x0010


	//----- nvinfo : EIATTR_PARAM_CBANK
	.align		4
        /*004c*/ 	.byte	0x04, 0x0a
        /*004e*/ 	.short	(.L_141 - .L_140)
	.align		4
.L_140:
        /*0050*/ 	.word	index@(.nv.constant0._Z13setup_kernelsP17curandStateXORWOWm)
        /*0054*/ 	.short	0x0380
        /*0056*/ 	.short	0x0010


	//----- nvinfo : EIATTR_SW_WAR
	.align		4
.L_141:
        /*0058*/ 	.byte	0x04, 0x36
        /*005a*/ 	.short	(.L_143 - .L_142)
.L_142:
        /*005c*/ 	.word	0x00000008
.L_143:


//--------------------- .nv.info._Z13particle_pathPdS_S_S_S_ii --------------------------
	.section	.nv.info._Z13particle_pathPdS_S_S_S_ii,"",@"SHT_CUDA_INFO"
	.sectionflags	@""
	.align	4


	//----- nvinfo : EIATTR_CUDA_API_VERSION
	.align		4
        /*0000*/ 	.byte	0x04, 0x37
        /*0002*/ 	.short	(.L_145 - .L_144)
.L_144:
        /*0004*/ 	.word	0x00000082


	//----- nvinfo : EIATTR_KPARAM_INFO
	.align		4
.L_145:
        /*0008*/ 	.byte	0x04, 0x17
        /*000a*/ 	.short	(.L_147 - .L_146)
.L_146:
        /*000c*/ 	.word	0x00000000
        /*0010*/ 	.short	0x0006
        /*0012*/ 	.short	0x002c
        /*0014*/ 	.byte	0x00, 0xf0, 0x11, 0x00


	//----- nvinfo : EIATTR_KPARAM_INFO
	.align		4
.L_147:
        /*0018*/ 	.byte	0x04, 0x17
        /*001a*/ 	.short	(.L_149 - .L_148)
.L_148:
        /*001c*/ 	.word	0x00000000
        /*0020*/ 	.short	0x0005
        /*0022*/ 	.short	0x0028
        /*0024*/ 	.byte	0x00, 0xf0, 0x11, 0x00


	//----- nvinfo : EIATTR_KPARAM_INFO
	.align		4
.L_149:
        /*0028*/ 	.byte	0x04, 0x17
        /*002a*/ 	.short	(.L_151 - .L_150)
.L_150:
        /*002c*/ 	.word	0x00000000
        /*0030*/ 	.short	0x0004
        /*0032*/ 	.short	0x0020
        /*0034*/ 	.byte	0x00, 0xf5, 0x21, 0x00


	//----- nvinfo : EIATTR_KPARAM_INFO
	.align		4
.L_151:
        /*0038*/ 	.byte	0x04, 0x17
        /*003a*/ 	.short	(.L_153 - .L_152)
.L_152:
        /*003c*/ 	.word	0x00000000
        /*0040*/ 	.short	0x0003
        /*0042*/ 	.short	0x0018
        /*0044*/ 	.byte	0x00, 0xf5, 0x21, 0x00


	//----- nvinfo : EIATTR_KPARAM_INFO
	.align		4
.L_153:
        /*0048*/ 	.byte	0x04, 0x17
        /*004a*/ 	.short	(.L_155 - .L_154)
.L_154:
        /*004c*/ 	.word	0x00000000
        /*0050*/ 	.short	0x0002
        /*0052*/ 	.short	0x0010
        /*0054*/ 	.byte	0x00, 0xf5, 0x21, 0x00


	//----- nvinfo : EIATTR_KPARAM_INFO
	.align		4
.L_155:
        /*0058*/ 	.byte	0x04, 0x17
        /*005a*/ 	.short	(.L_157 - .L_156)
.L_156:
        /*005c*/ 	.word	0x00000000
        /*0060*/ 	.short	0x0001
        /*0062*/ 	.short	0x0008
        /*0064*/ 	.byte	0x00, 0xf5, 0x21, 0x00


	//----- nvinfo : EIATTR_KPARAM_INFO
	.align		4
.L_157:
        /*0068*/ 	.byte	0x04, 0x17
        /*006a*/ 	.short	(.L_159 - .L_158)
.L_158:
        /*006c*/ 	.word	0x00000000
        /*0070*/ 	.short	0x0000
        /*0072*/ 	.short	0x0000
        /*0074*/ 	.byte	0x00, 0xf5, 0x21, 0x00


	//----- nvinfo : EIATTR_SPARSE_MMA_MASK
	.align		4
.L_159:
        /*0078*/ 	.byte	0x03, 0x50
        /*007a*/ 	.short	0x0000


	//----- nvinfo : EIATTR_MAXREG_COUNT
	.align		4
        /*007c*/ 	.byte	0x03, 0x1b
        /*007e*/ 	.short	0x00ff


	//----- nvinfo : EIATTR_NUM_BARRIERS
	.align		4
        /*0080*/ 	.byte	0x02, 0x4c
        /*0082*/ 	.byte	0x01
	.zero		1


	//----- nvinfo : EIATTR_MERCURY_ISA_VERSION
	.align		4
        /*0084*/ 	.byte	0x03, 0x5f
        /*0086*/ 	.short	0x0101


	//----- nvinfo : EIATTR_VRC_CTA_INIT_COUNT
	.align		4
        /*0088*/ 	.byte	0x02, 0x4a
	.zero		1
	.zero		1


	//----- nvinfo : EIATTR_EXIT_INSTR_OFFSETS
	.align		4
        /*008c*/ 	.byte	0x04, 0x1c
        /*008e*/ 	.short	(.L_161 - .L_160)


	//   ....[0]....
.L_160:
        /*0090*/ 	.word	0x00000080


	//   ....[1]....
        /*0094*/ 	.word	0x00004530


	//----- nvinfo : EIATTR_CRS_STACK_SIZE
	.align		4
.L_161:
        /*0098*/ 	.byte	0x04, 0x1e
        /*009a*/ 	.short	(.L_163 - .L_162)
.L_162:
        /*009c*/ 	.word	0x00000000


	//----- nvinfo : EIATTR_CBANK_PARAM_SIZE
	.align		4
.L_163:
        /*00a0*/ 	.byte	0x03, 0x19
        /*00a2*/ 	.short	0x0030


	//----- nvinfo : EIATTR_PARAM_CBANK
	.align		4
        /*00a4*/ 	.byte	0x04, 0x0a
        /*00a6*/ 	.short	(.L_165 - .L_164)
	.align		4
.L_164:
        /*00a8*/ 	.word	index@(.nv.constant0._Z13particle_pathPdS_S_S_S_ii)
        /*00ac*/ 	.short	0x0380
        /*00ae*/ 	.short	0x0030


	//----- nvinfo : EIATTR_SW_WAR
	.align		4
.L_165:
        /*00b0*/ 	.byte	0x04, 0x36
        /*00b2*/ 	.short	(.L_167 - .L_166)
.L_166:
        /*00b4*/ 	.word	0x00000008
.L_167:


//--------------------- .nv.callgraph             --------------------------
	.section	.nv.callgraph,"",@"SHT_CUDA_CALLGRAPH"
	.align	4
	.sectionentsize	8
	.align		4
        /*0000*/ 	.word	0x00000000
	.align		4
        /*0004*/ 	.word	0xffffffff
	.align		4
        /*0008*/ 	.word	0x00000000
	.align		4
        /*000c*/ 	.word	0xfffffffe
	.align		4
        /*0010*/ 	.word	0x00000000
	.align		4
        /*0014*/ 	.word	0xfffffffd
	.align		4
        /*0018*/ 	.word	0x00000000
	.align		4
        /*001c*/ 	.word	0xfffffffc


//--------------------- .nv.constant4             --------------------------
	.section	.nv.constant4,"a",@progbits
	.align	8
	.align		8
.nv.constant4:
        /*0000*/ 	.dword	precalc_xorwow_matrix
	.align		8
        /*0008*/ 	.dword	precalc_xorwow_offset_matrix
	.align		8
        /*0010*/ 	.dword	mrg32k3aM1
	.align		8
        /*0018*/ 	.dword	mrg32k3aM2
	.align		8
        /*0020*/ 	.dword	mrg32k3aM1SubSeq
	.align		8
        /*0028*/ 	.dword	mrg32k3aM2SubSeq
	.align		8
        /*0030*/ 	.dword	mrg32k3aM1Seq
	.align		8
        /*0038*/ 	.dword	mrg32k3aM2Seq
	.align		8
        /*0040*/ 	.dword	__cudart_i2opi_d
	.align		8
        /*0048*/ 	.dword	__cudart_sin_cos_coeffs


//--------------------- .nv.constant3             --------------------------
	.section	.nv.constant3,"a",@progbits
	.align	8
.nv.constant3:
	.type		__cr_lgamma_table,@object
	.size		__cr_lgamma_table,(ctes_d - __cr_lgamma_table)
__cr_lgamma_table:
        /*0000*/ 	.byte	0x00, 0x00, 0x00, 0x00, 0x00, 0x00, 0x00, 0x00, 0x00, 0x00, 0x00, 0x00, 0x00, 0x00, 0x00, 0x00
        /*0010*/ 	.byte	0xef, 0x39, 0xfa, 0xfe, 0x42, 0x2e, 0xe6, 0x3f, 0x02, 0x20, 0x2a, 0xfa, 0x0b, 0xab, 0xfc, 0x3f
        /*0020*/ 	.byte	0xf9, 0x2c, 0x92, 0x7c, 0xa7, 0x6c, 0x09, 0x40, 0xc9, 0x79, 0x44, 0x3c, 0x64, 0x26, 0x13, 0x40
        /*0030*/ 	.byte	0xca, 0x01, 0xcf, 0x3a, 0x27, 0x51, 0x1a, 0x40, 0x30, 0xcc, 0x2d, 0xf3, 0xe1, 0x0c, 0x21, 0x40
        /*0040*/ 	.byte	0x0d, 0xb7, 0xfc, 0x82, 0x8e, 0x35, 0x25, 0x40
	.type		ctes_d,@object
	.size		ctes_d,(.L_9 - ctes_d)
ctes_d:
	.zero		232
.L_9:


//--------------------- .text._Z10kernel_etaPdP17curandStateXORWOWi --------------------------
	.section	.text._Z10kernel_etaPdP17curandStateXORWOWi,"ax",@progbits
	.align	128
        .global         _Z10kernel_etaPdP17curandStateXORWOWi
        .type           _Z10kernel_etaPdP17curandStateXORWOWi,@function
        .size           _Z10kernel_etaPdP17curandStateXORWOWi,(.L_x_156 - _Z10kernel_etaPdP17curandStateXORWOWi)
        .other          _Z10kernel_etaPdP17curandStateXORWOWi,@"STO_CUDA_ENTRY STV_DEFAULT"
_Z10kernel_etaPdP17curandStateXORWOWi:
.text._Z10kernel_etaPdP17curandStateXORWOWi:
[----:B------:R-:W-:Y:S01]  /*0000*/  LDC R1, c[0x0][0x37c] ;  /* 0x0000df00ff017b82 */ /* 0x000fe20000000800 */
[----:B------:R-:W0:Y:S07]  /*0010*/  S2R R0, SR_TID.X ;  /* 0x0000000000007919 */ /* 0x000e2e0000002100 */
[----:B------:R-:W1:Y:S01]  /*0020*/  S2UR UR4, SR_CTAID.X ;  /* 0x00000000000479c3 */ /* 0x000e620000002500 */
[----:B------:R-:W2:Y:S01]  /*0030*/  LDCU UR5, c[0x0][0x390] ;  /* 0x00007200ff0577ac */ /* 0x000ea20008000800 */
[----:B-1----:R-:W-:-:S06]  /*0040*/  USHF.L.U32 UR4, UR4, 0xa, URZ ;  /* 0x0000000a04047899 */ /* 0x002fcc00080006ff */
[----:B0-----:R-:W-:-:S04]  /*0050*/  LOP3.LUT R0, R0, UR4, RZ, 0xfc, !PT ;  /* 0x0000000400007c12 */ /* 0x001fc8000f8efcff */
[----:B--2---:R-:W-:-:S13]  /*0060*/  ISETP.GE.AND P0, PT, R0, UR5, PT ;  /* 0x0000000500007c0c */ /* 0x004fda000bf06270 */
[----:B------:R-:W-:Y:S05]  /*0070*/  @P0 EXIT ;  /* 0x000000000000094d */ /* 0x000fea0003800000 */
[----:B------:R-:W0:Y:S01]  /*0080*/  LDC.64 R2, c[0x0][0x388] ;  /* 0x0000e200ff027b82 */ /* 0x000e220000000a00 */
[----:B------:R-:W1:Y:S01]  /*0090*/  LDCU.64 UR4, c[0x0][0x358] ;  /* 0x00006b00ff0477ac */ /* 0x000e620008000a00 */
[----:B------:R-:W-:-:S06]  /*00a0*/  HFMA2 R16, -RZ, RZ, 0.1171875, 0 ;  /* 0x2f800000ff107431 */ /* 0x000fcc00000001ff */
[----:B------:R-:W2:Y:S01]  /*00b0*/  LDC.64 R14, c[0x0][0x380] ;  /* 0x0000e000ff0e7b82 */ /* 0x000ea20000000a00 */
[----:B0-----:R-:W-:-:S05]  /*00c0*/  IMAD.WIDE R2, R0, 0x30, R2 ;  /* 0x0000003000027825 */ /* 0x001fca00078e0202 */
[----:B-1----:R-:W3:Y:S04]  /*00d0*/  LDG.E.64 R8, desc[UR4][R2.64] ;  /* 0x0000000402087981 */ /* 0x002ee8000c1e1b00 */
[----:B------:R-:W4:Y:S04]  /*00e0*/  LDG.E.64 R4, desc[UR4][R2.64+0x10] ;  /* 0x0000100402047981 */ /* 0x000f28000c1e1b00 */
[----:B------:R-:W5:Y:S01]  /*00f0*/  LDG.E.64 R6, desc[UR4][R2.64+0x8] ;  /* 0x0000080402067981 */ /* 0x000f62000c1e1b00 */
[----:B------:R-:W-:Y:S01]  /*0100*/  UMOV UR6, 0xfc8b007a ;  /* 0xfc8b007a00067882 */ /* 0x000fe20000000000 */
[----:B------:R-:W-:Y:S01]  /*0110*/  UMOV UR7, 0x401921fa ;  /* 0x401921fa00077882 */ /* 0x000fe20000000000 */
[----:B---3--:R-:W-:-:S02]  /*0120*/  SHF.R.U32.HI R10, RZ, 0x2, R9 ;  /* 0x00000002ff0a7819 */ /* 0x008fc40000011609 */
[----:B------:R-:W-:Y:S02]  /*0130*/  IADD3 R8, PT, PT, R8, 0x587c5, RZ ;  /* 0x000587c508087810 */ /* 0x000fe40007ffe0ff */
[----:B------:R-:W-:Y:S01]  /*0140*/  LOP3.LUT R10, R10, R9, RZ, 0x3c, !PT ;  /* 0x000000090a0a7212 */ /* 0x000fe200078e3cff */
[----:B----4-:R-:W-:-:S04]  /*0150*/  IMAD.SHL.U32 R12, R5, 0x10, RZ ;  /* 0x00000010050c7824 */ /* 0x010fc800078e00ff */
[----:B------:R-:W-:-:S05]  /*0160*/  IMAD.SHL.U32 R9, R10, 0x2, RZ ;  /* 0x000000020a097824 */ /* 0x000fca00078e00ff */
[----:B------:R-:W-:-:S04]  /*0170*/  LOP3.LUT R9, R5, R12, R9, 0x96, !PT ;  /* 0x0000000c05097212 */ /* 0x000fc800078e9609 */
[----:B------:R-:W-:Y:S02]  /*0180*/  LOP3.LUT R11, R9, R10, RZ, 0x3c, !PT ;  /* 0x0000000a090b7212 */ /* 0x000fe400078e3cff */
[----:B------:R-:W-:-:S03]  /*0190*/  MOV R10, R5 ;  /* 0x00000005000a7202 */ /* 0x000fc60000000f00 */
[----:B------:R-:W-:Y:S02]  /*01a0*/  IMAD.IADD R9, R11, 0x1, R8 ;  /* 0x000000010b097824 */ /* 0x000fe400078e0208 */
[----:B------:R-:W-:Y:S03]  /*01b0*/  STG.E.64 desc[UR4][R2.64+0x10], R10 ;  /* 0x0000100a02007986 */ /* 0x000fe6000c101b04 */
[----:B------:R-:W-:-:S05]  /*01c0*/  I2FP.F32.U32 R9, R9 ;  /* 0x0000000900097245 */ /* 0x000fca0000201000 */
[----:B------:R-:W-:Y:S01]  /*01d0*/  FFMA R16, R9, R16, 1.1641532182693481445e-10 ;  /* 0x2f00000009107423 */ /* 0x000fe20000000010 */
[----:B-----5:R-:W-:Y:S01]  /*01e0*/  IMAD.MOV.U32 R9, RZ, RZ, R6 ;  /* 0x000000ffff097224 */ /* 0x020fe200078e0006 */
[----:B------:R-:W-:Y:S01]  /*01f0*/  MOV R6, R7 ;  /* 0x0000000700067202 */ /* 0x000fe20000000f00 */
[----:B------:R-:W-:Y:S01]  /*0200*/  IMAD.MOV.U32 R7, RZ, RZ, R4 ;  /* 0x000000ffff077224 */ /* 0x000fe200078e0004 */
[----:B------:R-:W0:Y:S01]  /*0210*/  F2F.F64.F32 R12, R16 ;  /* 0x00000010000c7310 */ /* 0x000e220000201800 */
[----:B--2---:R-:W-:Y:S01]  /*0220*/  IMAD.WIDE R4, R0, 0x8, R14 ;  /* 0x0000000800047825 */ /* 0x004fe200078e020e */
[----:B------:R-:W-:Y:S04]  /*0230*/  STG.E.64 desc[UR4][R2.64], R8 ;  /* 0x0000000802007986 */ /* 0x000fe8000c101b04 */
[----:B------:R-:W-:Y:S01]  /*0240*/  STG.E.64 desc[UR4][R2.64+0x8], R6 ;  /* 0x0000080602007986 */ /* 0x000fe2000c101b04 */
[----:B0-----:R-:W-:-:S07]  /*0250*/  DMUL R12, R12, UR6 ;  /* 0x000000060c0c7c28 */ /* 0x001fce0008000000 */
[----:B------:R-:W-:Y:S01]  /*0260*/  STG.E.64 desc[UR4][R4.64], R12 ;  /* 0x0000000c04007986 */ /* 0x000fe2000c101b04 */
[----:B------:R-:W-:Y:S05]  /*0270*/  EXIT ;  /* 0x000000000000794d */ /* 0x000fea0003800000 */
.L_x_0:
[----:B------:R-:W-:-:S00]  /*0280*/  BRA `(.L_x_0) ;  /* 0xfffffffc00fc7947 */ /* 0x000fc0000383ffff */
[----:B------:R-:W-:-:S00]  /*0290*/  NOP ;  /* 0x0000000000007918 */ /* 0x000fc00000000000 */
        /* <DEDUP_REMOVED lines=14> */
.L_x_156:


//--------------------- .text._Z8kernel_iPdP17curandStateXORWOWi --------------------------
	.section	.text._Z8kernel_iPdP17curandStateXORWOWi,"ax",@progbits
	.align	128
        .global         _Z8kernel_iPdP17curandStateXORWOWi
        .type           _Z8kernel_iPdP17curandStateXORWOWi,@function
        .size           _Z8kernel_iPdP17curandStateXORWOWi,(.L_x_147 - _Z8kernel_iPdP17curandStateXORWOWi)
        .other          _Z8kernel_iPdP17curandStateXORWOWi,@"STO_CUDA_ENTRY STV_DEFAULT"
_Z8kernel_iPdP17curandStateXORWOWi:
.text._Z8kernel_iPdP17curandStateXORWOWi:
        /* <DEDUP_REMOVED lines=10> */
[----:B0-----:R-:W-:-:S05]  /*00a0*/  IMAD.WIDE R2, R6, 0x30, R2 ;  /* 0x0000003006027825 */ /* 0x001fca00078e0202 */
[----:B-1----:R-:W2:Y:S04]  /*00b0*/  LDG.E.64 R16, desc[UR4][R2.64+0x18] ;  /* 0x0000180402107981 */ /* 0x002ea8000c1e1b00 */
[----:B------:R0:W5:Y:S04]  /*00c0*/  LDG.E.64 R4, desc[UR4][R2.64+0x28] ;  /* 0x0000280402047981 */ /* 0x000168000c1e1b00 */
[----:B------:R0:W5:Y:S04]  /*00d0*/  LDG.E.64 R8, desc[UR4][R2.64] ;  /* 0x0000000402087981 */ /* 0x000168000c1e1b00 */
[----:B------:R0:W5:Y:S04]  /*00e0*/  LDG.E.64 R10, desc[UR4][R2.64+0x8] ;  /* 0x00000804020a7981 */ /* 0x000168000c1e1b00 */
[----:B------:R0:W5:Y:S01]  /*00f0*/  LDG.E.64 R12, desc[UR4][R2.64+0x10] ;  /* 0x00001004020c7981 */ /* 0x000162000c1e1b00 */
[----:B------:R-:W-:Y:S01]  /*0100*/  BSSY.RECONVERGENT B0, `(.L_x_1) ;  /* 0x0000050000007945 */ /* 0x000fe20003800200 */
[----:B--2---:R-:W-:-:S13]  /*0110*/  ISETP.NE.AND P0, PT, R16, 0x1, PT ;  /* 0x000000011000780c */ /* 0x004fda0003f05270 */
[----:B0-----:R-:W-:Y:S05]  /*0120*/  @!P0 BRA `(.L_x_2) ;  /* 0x0000000400148947 */ /* 0x001fea0003800000 */
[----:B-----5:R-:W-:Y:S01]  /*0130*/  SHF.R.U32.HI R0, RZ, 0x2, R9 ;  /* 0x00000002ff007819 */ /* 0x020fe20000011609 */
[----:B------:R-:W-:Y:S01]  /*0140*/  IMAD.MOV.U32 R16, RZ, RZ, 0x3e055027 ;  /* 0x3e055027ff107424 */ /* 0x000fe200078e00ff */
[----:B------:R-:W-:Y:S01]  /*0150*/  SHF.L.U32 R14, R13, 0x4, RZ ;  /* 0x000000040d0e7819 */ /* 0x000fe200000006ff */
[----:B------:R-:W-:Y:S01]  /*0160*/  BSSY.RECONVERGENT B1, `(.L_x_3) ;  /* 0x000003a000017945 */ /* 0x000fe20003800200 */
[----:B------:R-:W-:-:S05]  /*0170*/  LOP3.LUT R0, R0, R9, RZ, 0x3c, !PT ;  /* 0x0000000900007212 */ /* 0x000fca00078e3cff */
[----:B------:R-:W-:-:S05]  /*0180*/  IMAD.SHL.U32 R7, R0, 0x2, RZ ;  /* 0x0000000200077824 */ /* 0x000fca00078e00ff */
[----:B------:R-:W-:-:S04]  /*0190*/  LOP3.LUT R7, R13, R14, R7, 0x96, !PT ;  /* 0x0000000e0d077212 */ /* 0x000fc800078e9607 */
[----:B------:R-:W-:Y:S01]  /*01a0*/  LOP3.LUT R14, R7, R0, RZ, 0x3c, !PT ;  /* 0x00000000070e7212 */ /* 0x000fe200078e3cff */
[----:B------:R-:W-:-:S03]  /*01b0*/  HFMA2 R7, -RZ, RZ, 0.1171875, 0 ;  /* 0x2f800000ff077431 */ /* 0x000fc600000001ff */
[C---:B------:R-:W-:Y:S02]  /*01c0*/  IADD3 R0, PT, PT, R8.reuse, 0x587c5, R14 ;  /* 0x000587c508007810 */ /* 0x040fe40007ffe00e */
[----:B------:R-:W-:Y:S02]  /*01d0*/  IADD3 R8, PT, PT, R8, 0xb0f8a, RZ ;  /* 0x000b0f8a08087810 */ /* 0x000fe40007ffe0ff */
[----:B------:R-:W-:-:S05]  /*01e0*/  I2FP.F32.U32 R0, R0 ;  /* 0x0000000000007245 */ /* 0x000fca0000201000 */
[----:B------:R-:W-:-:S05]  /*01f0*/  FFMA R0, R0, R7, 1.1641532182693481445e-10 ;  /* 0x2f00000000007423 */ /* 0x000fca0000000007 */
[----:B------:R-:W-:-:S13]  /*0200*/  FSETP.GEU.AND P0, PT, R0, 1.175494350822287508e-38, PT ;  /* 0x008000000000780b */ /* 0x000fda0003f0e000 */
[----:B------:R-:W-:-:S04]  /*0210*/  @!P0 FMUL R0, R0, 8388608 ;  /* 0x4b00000000008820 */ /* 0x000fc80000400000 */
[----:B------:R-:W-:-:S05]  /*0220*/  VIADD R7, R0, 0xc0d55555 ;  /* 0xc0d5555500077836 */ /* 0x000fca0000000000 */
[----:B------:R-:W-:-:S04]  /*0230*/  LOP3.LUT R9, R7, 0xff800000, RZ, 0xc0, !PT ;  /* 0xff80000007097812 */ /* 0x000fc800078ec0ff */
[----:B------:R-:W-:-:S05]  /*0240*/  IADD3 R7, PT, PT, R0, -R9, RZ ;  /* 0x8000000900077210 */ /* 0x000fca0007ffe0ff */
[----:B------:R-:W-:Y:S01]  /*0250*/  FADD R15, R7, -1 ;  /* 0xbf800000070f7421 */ /* 0x000fe20000000000 */
[----:B------:R-:W-:Y:S02]  /*0260*/  FSEL R7, RZ, -23, P0 ;  /* 0xc1b80000ff077808 */ /* 0x000fe40000000000 */
[----:B------:R-:W-:Y:S01]  /*0270*/  ISETP.GT.U32.AND P0, PT, R0, 0x7f7fffff, PT ;  /* 0x7f7fffff0000780c */ /* 0x000fe20003f04070 */
[----:B------:R-:W-:-:S04]  /*0280*/  FFMA R16, R15, -R16, 0.14084610342979431152 ;  /* 0x3e1039f60f107423 */ /* 0x000fc80000000810 */
[----:B------:R-:W-:-:S04]  /*0290*/  FFMA R16, R15, R16, -0.12148627638816833496 ;  /* 0xbdf8cdcc0f107423 */ /* 0x000fc80000000010 */
[----:B------:R-:W-:-:S04]  /*02a0*/  FFMA R16, R15, R16, 0.13980610668659210205 ;  /* 0x3e0f29550f107423 */ /* 0x000fc80000000010 */
[----:B------:R-:W-:-:S04]  /*02b0*/  FFMA R16, R15, R16, -0.16684235632419586182 ;  /* 0xbe2ad8b90f107423 */ /* 0x000fc80000000010 */
[----:B------:R-:W-:-:S04]  /*02c0*/  FFMA R16, R15, R16, 0.20012299716472625732 ;  /* 0x3e4ced0b0f107423 */ /* 0x000fc80000000010 */
[----:B------:R-:W-:-:S04]  /*02d0*/  FFMA R16, R15, R16, -0.24999669194221496582 ;  /* 0xbe7fff220f107423 */ /* 0x000fc80000000010 */
[----:B------:R-:W-:-:S04]  /*02e0*/  FFMA R16, R15, R16, 0.33333182334899902344 ;  /* 0x3eaaaa780f107423 */ /* 0x000fc80000000010 */
[C---:B------:R-:W-:Y:S01]  /*02f0*/  FFMA R18, R15.reuse, R16, -0.5 ;  /* 0xbf0000000f127423 */ /* 0x040fe20000000010 */
[----:B------:R-:W-:Y:S02]  /*0300*/  I2FP.F32.S32 R16, R9 ;  /* 0x0000000900107245 */ /* 0x000fe40000201400 */
[----:B------:R-:W-:Y:S01]  /*0310*/  MOV R9, 0x7f800000 ;  /* 0x7f80000000097802 */ /* 0x000fe20000000f00 */
[C---:B------:R-:W-:Y:S02]  /*0320*/  FMUL R18, R15.reuse, R18 ;  /* 0x000000120f127220 */ /* 0x040fe40000400000 */
[----:B------:R-:W-:Y:S01]  /*0330*/  FFMA R16, R16, 1.1920928955078125e-07, R7 ;  /* 0x3400000010107823 */ /* 0x000fe20000000007 */
[----:B------:R-:W-:Y:S01]  /*0340*/  SHF.R.U32.HI R7, RZ, 0x2, R10 ;  /* 0x00000002ff077819 */ /* 0x000fe2000001160a */
[----:B------:R-:W-:-:S03]  /*0350*/  FFMA R15, R15, R18, R15 ;  /* 0x000000120f0f7223 */ /* 0x000fc6000000000f */
[----:B------:R-:W-:Y:S01]  /*0360*/  LOP3.LUT R7, R7, R10, RZ, 0x3c, !PT ;  /* 0x0000000a07077212 */ /* 0x000fe200078e3cff */
[----:B------:R-:W-:Y:S01]  /*0370*/  FFMA R15, R16, 0.69314718246459960938, R15 ;  /* 0x3f317218100f7823 */ /* 0x000fe2000000000f */
[C---:B------:R-:W-:Y:S01]  /*0380*/  @P0 FFMA R15, R0.reuse, R9, +INF ;  /* 0x7f800000000f0423 */ /* 0x040fe20000000009 */
[----:B------:R-:W-:Y:S01]  /*0390*/  FSETP.NEU.AND P0, PT, R0, RZ, PT ;  /* 0x000000ff0000720b */ /* 0x000fe20003f0d000 */
[----:B------:R-:W-:Y:S01]  /*03a0*/  IMAD.SHL.U32 R10, R14, 0x10, RZ ;  /* 0x000000100e0a7824 */ /* 0x000fe200078e00ff */
[----:B------:R-:W-:Y:S01]  /*03b0*/  SHF.L.U32 R9, R7, 0x1, RZ ;  /* 0x0000000107097819 */ /* 0x000fe200000006ff */
[----:B------:R-:W-:-:S03]  /*03c0*/  FMUL R15, R15, -2 ;  /* 0xc00000000f0f7820 */ /* 0x000fc60000400000 */
[----:B------:R-:W-:Y:S02]  /*03d0*/  LOP3.LUT R9, R7, R9, R10, 0x96, !PT ;  /* 0x0000000907097212 */ /* 0x000fe400078e960a */
[----:B------:R-:W-:Y:S02]  /*03e0*/  FSEL R19, R15, +INF , P0 ;  /* 0x7f8000000f137808 */ /* 0x000fe40000000000 */
[----:B------:R-:W-:Y:S02]  /*03f0*/  LOP3.LUT R15, R9, R14, RZ, 0x3c, !PT ;  /* 0x0000000e090f7212 */ /* 0x000fe400078e3cff */
[----:B------:R-:W-:Y:S01]  /*0400*/  IADD3 R7, PT, PT, R19, -0xd000000, RZ ;  /* 0xf300000013077810 */ /* 0x000fe20007ffe0ff */
[----:B------:R0:W1:Y:S02]  /*0410*/  MUFU.RSQ R10, R19 ;  /* 0x00000013000a7308 */ /* 0x0000640000001400 */
[----:B------:R-:W-:Y:S01]  /*0420*/  IMAD.IADD R0, R15, 0x1, R8 ;  /* 0x000000010f007824 */ /* 0x000fe200078e0208 */
[----:B------:R-:W-:Y:S01]  /*0430*/  ISETP.GT.U32.AND P0, PT, R7, 0x727fffff, PT ;  /* 0x727fffff0700780c */ /* 0x000fe20003f04070 */
[----:B------:R-:W-:-:S03]  /*0440*/  HFMA2 R7, -RZ, RZ, 0.1495361328125, 0.0004794597625732421875 ;  /* 0x30c90fdbff077431 */ /* 0x000fc600000001ff */
[----:B------:R-:W-:-:S05]  /*0450*/  I2FP.F32.U32 R0, R0 ;  /* 0x0000000000007245 */ /* 0x000fca0000201000 */
[----:B------:R-:W-:-:S04]  /*0460*/  FFMA R7, R0, R7, 7.314590599882819788e-10 ;  /* 0x30490fdb00077423 */ /* 0x000fc80000000007 */
[----:B0-----:R-:W-:Y:S05]  /*0470*/  @!P0 BRA `(.L_x_4) ;  /* 0x0000000000108947 */ /* 0x001fea0003800000 */
[----:B------:R-:W-:-:S07]  /*0480*/  MOV R20, 0x4a0 ;  /* 0x000004a000147802 */ /* 0x000fce0000000f00 */
[----:B-1----:R-:W-:Y:S05]  /*0490*/  CALL.REL.NOINC `($__internal_0_$__cuda_sm20_sqrt_rn_f32_slowpath) ;  /* 0x0000000000987944 */ /* 0x002fea0003c00000 */
[----:B------:R-:W-:Y:S01]  /*04a0*/  MOV R0, R9 ;  /* 0x0000000900007202 */ /* 0x000fe20000000f00 */
[----:B------:R-:W-:Y:S06]  /*04b0*/  BRA `(.L_x_5) ;  /* 0x0000000000107947 */ /* 0x000fec0003800000 */
.L_x_4:
[----:B-1----:R-:W-:Y:S01]  /*04c0*/  FMUL.FTZ R0, R19, R10 ;  /* 0x0000000a13007220 */ /* 0x002fe20000410000 */
[----:B------:R-:W-:-:S03]  /*04d0*/  FMUL.FTZ R10, R10, 0.5 ;  /* 0x3f0000000a0a7820 */ /* 0x000fc60000410000 */
[----:B------:R-:W-:-:S04]  /*04e0*/  FFMA R9, -R0, R0, R19 ;  /* 0x0000000000097223 */ /* 0x000fc80000000113 */
[----:B------:R-:W-:-:S07]  /*04f0*/  FFMA R0, R9, R10, R0 ;  /* 0x0000000a09007223 */ /* 0x000fce0000000000 */
.L_x_5:
[----:B------:R-:W-:Y:S05]  /*0500*/  BSYNC.RECONVERGENT B1 ;  /* 0x0000000000017941 */ /* 0x000fea0003800200 */
.L_x_3:
[----:B------:R-:W-:Y:S01]  /*0510*/  FMUL.RZ R10, R7, 0.15915493667125701904 ;  /* 0x3e22f983070a7820 */ /* 0x000fe2000040c000 */
[----:B------:R-:W-:-:S03]  /*0520*/  IMAD.MOV.U32 R16, RZ, RZ, 0x1 ;  /* 0x00000001ff107424 */ /* 0x000fc600078e00ff */
[----:B------:R-:W0:Y:S08]  /*0530*/  MUFU.SIN R7, R10 ;  /* 0x0000000a00077308 */ /* 0x000e300000000400 */
[----:B------:R-:W1:Y:S01]  /*0540*/  MUFU.COS R9, R10 ;  /* 0x0000000a00097308 */ /* 0x000e620000000000 */
[-C--:B0-----:R-:W-:Y:S01]  /*0550*/  FMUL R7, R7, R0.reuse ;  /* 0x0000000007077220 */ /* 0x081fe20000400000 */
[----:B-1----:R-:W-:Y:S01]  /*0560*/  FMUL R23, R9, R0 ;  /* 0x0000000009177220 */ /* 0x002fe20000400000 */
[----:B------:R-:W-:Y:S06]  /*0570*/  BRA `(.L_x_6) ;  /* 0x0000000000207947 */ /* 0x000fec0003800000 */
.L_x_2:
[----:B------:R-:W2:Y:S01]  /*0580*/  LDG.E R23, desc[UR4][R2.64+0x20] ;  /* 0x0000200402177981 */ /* 0x000ea2000c1e1900 */
[----:B-----5:R-:W-:Y:S01]  /*0590*/  MOV R15, R13 ;  /* 0x0000000d000f7202 */ /* 0x020fe20000000f00 */
[----:B------:R-:W-:Y:S01]  /*05a0*/  IMAD.MOV.U32 R16, RZ, RZ, RZ ;  /* 0x000000ffff107224 */ /* 0x000fe200078e00ff */
[----:B------:R-:W-:Y:S02]  /*05b0*/  MOV R14, R12 ;  /* 0x0000000c000e7202 */ /* 0x000fe40000000f00 */
[----:B------:R-:W-:Y:S02]  /*05c0*/  MOV R13, R11 ;  /* 0x0000000b000d7202 */ /* 0x000fe40000000f00 */
[----:B------:R-:W-:Y:S02]  /*05d0*/  MOV R12, R10 ;  /* 0x0000000a000c7202 */ /* 0x000fe40000000f00 */
[----:B------:R-:W-:Y:S01]  /*05e0*/  MOV R11, R9 ;  /* 0x00000009000b7202 */ /* 0x000fe20000000f00 */
[----:B--2---:R-:W-:-:S07]  /*05f0*/  IMAD.MOV.U32 R7, RZ, RZ, R23 ;  /* 0x000000ffff077224 */ /* 0x004fce00078e0017 */
.L_x_6:
[----:B------:R-:W-:Y:S05]  /*0600*/  BSYNC.RECONVERGENT B0 ;  /* 0x0000000000007941 */ /* 0x000fea0003800200 */
.L_x_1:
[----:B------:R-:W0:Y:S01]  /*0610*/  LDC.64 R18, c[0x0][0x380] ;  /* 0x0000e000ff127b82 */ /* 0x000e220000000a00 */
[----:B------:R-:W1:Y:S01]  /*0620*/  F2F.F64.F32 R20, R7 ;  /* 0x0000000700147310 */ /* 0x000e620000201800 */
[----:B------:R-:W-:Y:S01]  /*0630*/  UMOV UR6, 0x4d551d69 ;  /* 0x4d551d6900067882 */ /* 0x000fe20000000000 */
[----:B------:R-:W-:Y:S01]  /*0640*/  UMOV UR7, 0x3eef7510 ;  /* 0x3eef751000077882 */ /* 0x000fe20000000000 */
[----:B------:R-:W-:Y:S01]  /*0650*/  MOV R9, R11 ;  /* 0x0000000b00097202 */ /* 0x000fe20000000f00 */
[----:B------:R-:W-:Y:S04]  /*0660*/  STG.E.64 desc[UR4][R2.64+0x8], R12 ;  /* 0x0000080c02007986 */ /* 0x000fe8000c101b04 */
[----:B------:R-:W-:Y:S04]  /*0670*/  STG.E.64 desc[UR4][R2.64+0x10], R14 ;  /* 0x0000100e02007986 */ /* 0x000fe8000c101b04 */
[----:B------:R-:W-:Y:S01]  /*0680*/  STG.E.64 desc[UR4][R2.64+0x28], R4 ;  /* 0x0000280402007986 */ /* 0x000fe2000c101b04 */
[----:B-1----:R-:W-:-:S03]  /*0690*/  DMUL R20, R20, UR6 ;  /* 0x0000000614147c28 */ /* 0x002fc60008000000 */
[----:B------:R-:W-:Y:S04]  /*06a0*/  STG.E desc[UR4][R2.64+0x20], R23 ;  /* 0x0000201702007986 */ /* 0x000fe8000c101904 */
[----:B------:R-:W-:Y:S01]  /*06b0*/  STG.E.64 desc[UR4][R2.64], R8 ;  /* 0x0000000802007986 */ /* 0x000fe2000c101b04 */
[----:B0-----:R-:W-:-:S03]  /*06c0*/  IMAD.WIDE R18, R6, 0x8, R18 ;  /* 0x0000000806127825 */ /* 0x001fc600078e0212 */
[----:B------:R-:W-:Y:S04]  /*06d0*/  STG.E.64 desc[UR4][R2.64+0x18], R16 ;  /* 0x0000181002007986 */ /* 0x000fe8000c101b04 */
[----:B------:R-:W-:Y:S01]  /*06e0*/  STG.E.64 desc[UR4][R18.64], R20 ;  /* 0x0000001412007986 */ /* 0x000fe2000c101b04 */
[----:B------:R-:W-:Y:S05]  /*06f0*/  EXIT ;  /* 0x000000000000794d */ /* 0x000fea0003800000 */
        .weak           $__internal_0_$__cuda_sm20_sqrt_rn_f32_slowpath
        .type           $__internal_0_$__cuda_sm20_sqrt_rn_f32_slowpath,@function
        .size           $__internal_0_$__cuda_sm20_sqrt_rn_f32_slowpath,(.L_x_147 - $__internal_0_$__cuda_sm20_sqrt_rn_f32_slowpath)
$__internal_0_$__cuda_sm20_sqrt_rn_f32_slowpath:
[----:B------:R-:W-:-:S13]  /*0700*/  LOP3.LUT P0, RZ, R19, 0x7fffffff, RZ, 0xc0, !PT ;  /* 0x7fffffff13ff7812 */ /* 0x000fda000780c0ff */
[----:B------:R-:W-:Y:S01]  /*0710*/  @!P0 IMAD.MOV.U32 R9, RZ, RZ, R19 ;  /* 0x000000ffff098224 */ /* 0x000fe200078e0013 */
[----:B------:R-:W-:Y:S06]  /*0720*/  @!P0 BRA `(.L_x_7) ;  /* 0x0000000000448947 */ /* 0x000fec0003800000 */
[----:B------:R-:W-:Y:S02]  /*0730*/  FSETP.GEU.FTZ.AND P0, PT, R19, RZ, PT ;  /* 0x000000ff1300720b */ /* 0x000fe40003f1e000 */
[----:B------:R-:W-:-:S11]  /*0740*/  MOV R0, R19 ;  /* 0x0000001300007202 */ /* 0x000fd60000000f00 */
[----:B------:R-:W-:Y:S01]  /*0750*/  @!P0 MOV R9, 0x7fffffff ;  /* 0x7fffffff00098802 */ /* 0x000fe20000000f00 */
[----:B------:R-:W-:Y:S06]  /*0760*/  @!P0 BRA `(.L_x_7) ;  /* 0x0000000000348947 */ /* 0x000fec0003800000 */
[----:B------:R-:W-:-:S13]  /*0770*/  FSETP.GTU.FTZ.AND P0, PT, |R0|, +INF , PT ;  /* 0x7f8000000000780b */ /* 0x000fda0003f1c200 */
[----:B------:R-:W-:Y:S01]  /*0780*/  @P0 FADD.FTZ R9, R0, 1 ;  /* 0x3f80000000090421 */ /* 0x000fe20000010000 */
[----:B------:R-:W-:Y:S06]  /*0790*/  @P0 BRA `(.L_x_7) ;  /* 0x0000000000280947 */ /* 0x000fec0003800000 */
[----:B------:R-:W-:-:S13]  /*07a0*/  FSETP.NEU.FTZ.AND P0, PT, |R0|, +INF , PT ;  /* 0x7f8000000000780b */ /* 0x000fda0003f1d200 */
[----:B------:R-:W-:-:S04]  /*07b0*/  @P0 FFMA R10, R0, 1.84467440737095516160e+19, RZ ;  /* 0x5f800000000a0823 */ /* 0x000fc800000000ff */
[----:B------:R-:W0:Y:S02]  /*07c0*/  @P0 MUFU.RSQ R9, R10 ;  /* 0x0000000a00090308 */ /* 0x000e240000001400 */
[----:B0-----:R-:W-:Y:S01]  /*07d0*/  @P0 FMUL.FTZ R19, R10, R9 ;  /* 0x000000090a130220 */ /* 0x001fe20000410000 */
[----:B------:R-:W-:Y:S01]  /*07e0*/  @P0 FMUL.FTZ R18, R9, 0.5 ;  /* 0x3f00000009120820 */ /* 0x000fe20000410000 */
[----:B------:R-:W-:Y:S02]  /*07f0*/  @!P0 IMAD.MOV.U32 R9, RZ, RZ, R0 ;  /* 0x000000ffff098224 */ /* 0x000fe400078e0000 */
[----:B------:R-:W-:-:S04]  /*0800*/  @P0 FADD.FTZ R16, -R19, -RZ ;  /* 0x800000ff13100221 */ /* 0x000fc80000010100 */
[----:B------:R-:W-:-:S04]  /*0810*/  @P0 FFMA R16, R19, R16, R10 ;  /* 0x0000001013100223 */ /* 0x000fc8000000000a */
[----:B------:R-:W-:-:S04]  /*0820*/  @P0 FFMA R16, R16, R18, R19 ;  /* 0x0000001210100223 */ /* 0x000fc80000000013 */
[----:B------:R-:W-:-:S07]  /*0830*/  @P0 FMUL.FTZ R9, R16, 2.3283064365386962891e-10 ;  /* 0x2f80000010090820 */ /* 0x000fce0000410000 */
.L_x_7:
[----:B------:R-:W-:Y:S01]  /*0840*/  HFMA2 R19, -RZ, RZ, 0, 0 ;  /* 0x00000000ff137431 */ /* 0x000fe200000001ff */
[----:B------:R-:W-:-:S04]  /*0850*/  MOV R18, R20 ;  /* 0x0000001400127202 */ /* 0x000fc80000000f00 */
[----:B------:R-:W-:Y:S05]  /*0860*/  RET.REL.NODEC R18 `(_Z8kernel_iPdP17curandStateXORWOWi) ;  /* 0xfffffff412e47950 */ /* 0x000fea0003c3ffff */
.L_x_8:
        /* <DEDUP_REMOVED lines=9> */
.L_x_147:


//--------------------- .text._Z8kernel_kPddi     --------------------------
	.section	.text._Z8kernel_kPddi,"ax",@progbits
	.align	128
        .global         _Z8kernel_kPddi
        .type           _Z8kernel_kPddi,@function
        .size           _Z8kernel_kPddi,(.L_x_149 - _Z8kernel_kPddi)
        .other          _Z8kernel_kPddi,@"STO_CUDA_ENTRY STV_DEFAULT"
_Z8kernel_kPddi:
.text._Z8kernel_kPddi:
[----:B------:R-:W-:Y:S08]  /*0000*/  LDC R1, c[0x0][0x37c] ;  /* 0x0000df00ff017b82 */ /* 0x000ff00000000800 */
[----:B------:R-:W0:Y:S01]  /*0010*/  LDC.64 R24, c[0x3][0x120] ;  /* 0x00c04800ff187b82 */ /* 0x000e220000000a00 */
[----:B------:R-:W1:Y:S01]  /*0020*/  S2R R0, SR_TID.X ;  /* 0x0000000000007919 */ /* 0x000e620000002100 */
[----:B------:R-:W-:Y:S06]  /*0030*/  BSSY.RECONVERGENT B0, `(.L_x_9) ;  /* 0x000000c000007945 */ /* 0x000fec0003800200 */
[----:B------:R-:W0:Y:S08]  /*0040*/  LDC.64 R2, c[0x3][0xc0] ;  /* 0x00c03000ff027b82 */ /* 0x000e300000000a00 */
[----:B------:R-:W2:Y:S01]  /*0050*/  S2UR UR4, SR_CTAID.X ;  /* 0x00000000000479c3 */ /* 0x000ea20000002500 */
[----:B0-----:R-:W-:Y:S01]  /*0060*/  DFMA R24, R24, -0.5, R2 ;  /* 0xbfe000001818782b */ /* 0x001fe20000000002 */
[----:B------:R-:W-:-:S07]  /*0070*/  IMAD.MOV.U32 R3, RZ, RZ, 0x40080000 ;  /* 0x40080000ff037424 */ /* 0x000fce00078e00ff */
[----:B------:R-:W-:Y:S01]  /*0080*/  DADD R26, -RZ, |R24| ;  /* 0x00000000ff1a7229 */ /* 0x000fe20000000518 */
[----:B--2---:R-:W-:-:S06]  /*0090*/  USHF.L.U32 UR4, UR4, 0xa, URZ ;  /* 0x0000000a04047899 */ /* 0x004fcc00080006ff */
[----:B-1----:R-:W-:Y:S02]  /*00a0*/  LOP3.LUT R2, R0, UR4, RZ, 0xfc, !PT ;  /* 0x0000000400027c12 */ /* 0x002fe4000f8efcff */
[----:B------:R-:W-:Y:S01]  /*00b0*/  MOV R0, 0xf0 ;  /* 0x000000f000007802 */ /* 0x000fe20000000f00 */
[----:B------:R-:W-:Y:S02]  /*00c0*/  IMAD.MOV.U32 R14, RZ, RZ, R26 ;  /* 0x000000ffff0e7224 */ /* 0x000fe400078e001a */
[----:B------:R-:W-:-:S07]  /*00d0*/  IMAD.MOV.U32 R26, RZ, RZ, RZ ;  /* 0x000000ffff1a7224 */ /* 0x000fce00078e00ff */
[----:B------:R-:W-:Y:S05]  /*00e0*/  CALL.REL.NOINC `($_Z8kernel_kPddi$__internal_accurate_pow) ;  /* 0x0000000c00547944 */ /* 0x000fea0003c00000 */
[----:B------:R-:W-:Y:S05]  /*00f0*/  BSYNC.RECONVERGENT B0 ;  /* 0x0000000000007941 */ /* 0x000fea0003800200 */
.L_x_9:
[C---:B------:R-:W-:Y:S01]  /*0100*/  DADD R6, R24.reuse, 3 ;  /* 0x4008000018067429 */ /* 0x040fe20000000000 */
[----:B------:R-:W0:Y:S01]  /*0110*/  LDCU.64 UR4, c[0x3][0x68] ;  /* 0x00c00d00ff0477ac */ /* 0x000e220008000a00 */
[----:B------:R-:W-:Y:S01]  /*0120*/  IMAD.MOV.U32 R5, RZ, RZ, R3 ;  /* 0x000000ffff057224 */ /* 0x000fe200078e0003 */
[C---:B------:R-:W-:Y:S01]  /*0130*/  DSETP.NEU.AND P2, PT, R24.reuse, RZ, PT ;  /* 0x000000ff1800722a */ /* 0x040fe20003f4d000 */
[----:B------:R-:W-:Y:S01]  /*0140*/  ISETP.GE.AND P0, PT, R25, RZ, PT ;  /* 0x000000ff1900720c */ /* 0x000fe20003f06270 */
[----:B------:R-:W-:-:S03]  /*0150*/  DSETP.NEU.AND P1, PT, R24, 1, PT ;  /* 0x3ff000001800742a */ /* 0x000fc60003f2d000 */
[----:B------:R-:W-:Y:S02]  /*0160*/  DADD R8, -RZ, -R4 ;  /* 0x00000000ff087229 */ /* 0x000fe40000000904 */
[----:B------:R-:W-:-:S04]  /*0170*/  LOP3.LUT R6, R7, 0x7ff00000, RZ, 0xc0, !PT ;  /* 0x7ff0000007067812 */ /* 0x000fc800078ec0ff */
[----:B------:R-:W-:-:S04]  /*0180*/  ISETP.NE.AND P3, PT, R6, 0x7ff00000, PT ;  /* 0x7ff000000600780c */ /* 0x000fc80003f65270 */
[----:B------:R-:W-:Y:S01]  /*0190*/  FSEL R4, R8, R4, !P0 ;  /* 0x0000000408047208 */ /* 0x000fe20004000000 */
[----:B0-----:R-:W-:Y:S01]  /*01a0*/  DADD R26, -RZ, |UR4| ;  /* 0x40000004ff1a7e29 */ /* 0x001fe20008000100 */
[----:B------:R-:W-:Y:S01]  /*01b0*/  FSEL R5, R9, R3, !P0 ;  /* 0x0000000309057208 */ /* 0x000fe20004000000 */
[----:B------:R-:W-:Y:S02]  /*01c0*/  @!P2 IMAD.MOV.U32 R4, RZ, RZ, RZ ;  /* 0x000000ffff04a224 */ /* 0x000fe400078e00ff */
[----:B------:R-:W-:-:S06]  /*01d0*/  @!P2 IMAD.MOV.U32 R5, RZ, RZ, R25 ;  /* 0x000000ffff05a224 */ /* 0x000fcc00078e0019 */
[----:B------:R-:W-:Y:S01]  /*01e0*/  IMAD.MOV.U32 R14, RZ, RZ, R26 ;  /* 0x000000ffff0e7224 */ /* 0x000fe200078e001a */
[----:B------:R-:W-:Y:S06]  /*01f0*/  @P3 BRA `(.L_x_10) ;  /* 0x00000000001c3947 */ /* 0x000fec0003800000 */
[----:B------:R-:W-:-:S14]  /*0200*/  DSETP.NAN.AND P2, PT, R24, R24, PT ;  /* 0x000000181800722a */ /* 0x000fdc0003f48000 */
[----:B------:R-:W-:Y:S01]  /*0210*/  @P2 DADD R4, R24, 3 ;  /* 0x4008000018042429 */ /* 0x000fe20000000000 */
[----:B------:R-:W-:Y:S10]  /*0220*/  @P2 BRA `(.L_x_10) ;  /* 0x0000000000102947 */ /* 0x000ff40003800000 */
[----:B------:R-:W-:-:S14]  /*0230*/  DSETP.NEU.AND P2, PT, |R24|, +INF , PT ;  /* 0x7ff000001800742a */ /* 0x000fdc0003f4d200 */
[----:B------:R-:W-:Y:S02]  /*0240*/  @!P2 IMAD.MOV.U32 R0, RZ, RZ, -0x100000 ;  /* 0xfff00000ff00a424 */ /* 0x000fe400078e00ff */
[----:B------:R-:W-:-:S03]  /*0250*/  @!P2 IMAD.MOV.U32 R4, RZ, RZ, RZ ;  /* 0x000000ffff04a224 */ /* 0x000fc600078e00ff */
[----:B------:R-:W-:-:S07]  /*0260*/  @!P2 SEL R5, R0, 0x7ff00000, !P0 ;  /* 0x7ff000000005a807 */ /* 0x000fce0004000000 */
.L_x_10:
[----:B------:R-:W-:Y:S01]  /*0270*/  BSSY.RECONVERGENT B0, `(.L_x_11) ;  /* 0x0000007000007945 */ /* 0x000fe20003800200 */
[----:B------:R-:W-:Y:S01]  /*0280*/  FSEL R24, R4, RZ, P1 ;  /* 0x000000ff04187208 */ /* 0x000fe20000800000 */
[----:B------:R-:W-:Y:S01]  /*0290*/  IMAD.MOV.U32 R26, RZ, RZ, RZ ;  /* 0x000000ffff1a7224 */ /* 0x000fe200078e00ff */
[----:B------:R-:W-:Y:S01]  /*02a0*/  FSEL R25, R5, 1.875, P1 ;  /* 0x3ff0000005197808 */ /* 0x000fe20000800000 */
[----:B------:R-:W-:Y:S01]  /*02b0*/  IMAD.MOV.U32 R3, RZ, RZ, 0x40080000 ;  /* 0x40080000ff037424 */ /* 0x000fe200078e00ff */
[----:B------:R-:W-:-:S07]  /*02c0*/  MOV R0, 0x2e0 ;  /* 0x000002e000007802 */ /* 0x000fce0000000f00 */
[----:B------:R-:W-:Y:S05]  /*02d0*/  CALL.REL.NOINC `($_Z8kernel_kPddi$__internal_accurate_pow) ;  /* 0x0000000800d87944 */ /* 0x000fea0003c00000 */
[----:B------:R-:W-:Y:S05]  /*02e0*/  BSYNC.RECONVERGENT B0 ;  /* 0x0000000000007941 */ /* 0x000fea0003800200 */
.L_x_11:
[----:B------:R-:W0:Y:S01]  /*02f0*/  LDC.64 R10, c[0x3][0x68] ;  /* 0x00c01a00ff0a7b82 */ /* 0x000e220000000a00 */
[----:B------:R-:W1:Y:S01]  /*0300*/  LDCU UR4, c[0x3][0x6c] ;  /* 0x00c00d80ff0477ac */ /* 0x000e620008000800 */
[----:B------:R-:W-:-:S06]  /*0310*/  IMAD.MOV.U32 R5, RZ, RZ, R3 ;  /* 0x000000ffff057224 */ /* 0x000fcc00078e0003 */
[----:B------:R-:W-:Y:S01]  /*0320*/  DADD R8, -RZ, -R4 ;  /* 0x00000000ff087229 */ /* 0x000fe20000000904 */
[----:B-1----:R-:W-:Y:S01]  /*0330*/  ISETP.LE.AND P0, PT, RZ, UR4, PT ;  /* 0x00000004ff007c0c */ /* 0x002fe2000bf03270 */
[----:B------:R-:W-:-:S08]  /*0340*/  IMAD.U32 R0, RZ, RZ, UR4 ;  /* 0x00000004ff007e24 */ /* 0x000fd0000f8e00ff */
[----:B------:R-:W-:Y:S01]  /*0350*/  FSEL R4, R8, R4, !P0 ;  /* 0x0000000408047208 */ /* 0x000fe20004000000 */
[C---:B0-----:R-:W-:Y:S01]  /*0360*/  DADD R6, R10.reuse, 3 ;  /* 0x400800000a067429 */ /* 0x041fe20000000000 */
[----:B------:R-:W-:Y:S01]  /*0370*/  FSEL R5, R9, R3, !P0 ;  /* 0x0000000309057208 */ /* 0x000fe20004000000 */
[----:B------:R-:W-:-:S08]  /*0380*/  DSETP.NEU.AND P1, PT, R10, RZ, PT ;  /* 0x000000ff0a00722a */ /* 0x000fd00003f2d000 */
[----:B------:R-:W-:-:S04]  /*0390*/  LOP3.LUT R6, R7, 0x7ff00000, RZ, 0xc0, !PT ;  /* 0x7ff0000007067812 */ /* 0x000fc800078ec0ff */
[----:B------:R-:W-:Y:S02]  /*03a0*/  ISETP.NE.AND P2, PT, R6, 0x7ff00000, PT ;  /* 0x7ff000000600780c */ /* 0x000fe40003f45270 */
[----:B------:R-:W-:Y:S02]  /*03b0*/  @!P1 IMAD.MOV.U32 R4, RZ, RZ, RZ ;  /* 0x000000ffff049224 */ /* 0x000fe400078e00ff */
[----:B------:R-:W-:-:S09]  /*03c0*/  @!P1 IMAD.MOV.U32 R5, RZ, RZ, R0 ;  /* 0x000000ffff059224 */ /* 0x000fd200078e0000 */
[----:B------:R-:W-:Y:S05]  /*03d0*/  @P2 BRA `(.L_x_12) ;  /* 0x00000000001c2947 */ /* 0x000fea0003800000 */
[----:B------:R-:W-:-:S14]  /*03e0*/  DSETP.NAN.AND P1, PT, R10, R10, PT ;  /* 0x0000000a0a00722a */ /* 0x000fdc0003f28000 */
[----:B------:R-:W-:Y:S01]  /*03f0*/  @P1 DADD R4, R10, 3 ;  /* 0x400800000a041429 */ /* 0x000fe20000000000 */
[----:B------:R-:W-:Y:S10]  /*0400*/  @P1 BRA `(.L_x_12) ;  /* 0x0000000000101947 */ /* 0x000ff40003800000 */
[----:B------:R-:W-:-:S14]  /*0410*/  DSETP.NEU.AND P1, PT, |R10|, +INF , PT ;  /* 0x7ff000000a00742a */ /* 0x000fdc0003f2d200 */
[----:B------:R-:W-:Y:S02]  /*0420*/  @!P1 IMAD.MOV.U32 R0, RZ, RZ, -0x100000 ;  /* 0xfff00000ff009424 */ /* 0x000fe400078e00ff */
[----:B------:R-:W-:-:S03]  /*0430*/  @!P1 IMAD.MOV.U32 R4, RZ, RZ, RZ ;  /* 0x000000ffff049224 */ /* 0x000fc600078e00ff */
[----:B------:R-:W-:-:S07]  /*0440*/  @!P1 SEL R5, R0, 0x7ff00000, !P0 ;  /* 0x7ff0000000059807 */ /* 0x000fce0004000000 */
.L_x_12:
[----:B------:R-:W-:Y:S01]  /*0450*/  DMUL R4, R4, 3 ;  /* 0x4008000004047828 */ /* 0x000fe20000000000 */
[----:B------:R-:W-:Y:S01]  /*0460*/  FSETP.GEU.AND P1, PT, |R25|, 6.5827683646048100446e-37, PT ;  /* 0x036000001900780b */ /* 0x000fe20003f2e200 */
[----:B------:R-:W-:Y:S01]  /*0470*/  DSETP.NEU.AND P0, PT, R10, 1, PT ;  /* 0x3ff000000a00742a */ /* 0x000fe20003f0d000 */
[----:B------:R-:W-:Y:S07]  /*0480*/  BSSY.RECONVERGENT B0, `(.L_x_13) ;  /* 0x0000014000007945 */ /* 0x000fee0003800200 */
[----:B------:R-:W-:-:S02]  /*0490*/  FSEL R7, R5, 2.125, P0 ;  /* 0x4008000005077808 */ /* 0x000fc40000000000 */
[----:B------:R-:W-:Y:S01]  /*04a0*/  FSEL R6, R4, RZ, P0 ;  /* 0x000000ff04067208 */ /* 0x000fe20000000000 */
[----:B------:R-:W-:Y:S01]  /*04b0*/  IMAD.MOV.U32 R4, RZ, RZ, 0x1 ;  /* 0x00000001ff047424 */ /* 0x000fe200078e00ff */
[----:B------:R-:W0:Y:S05]  /*04c0*/  MUFU.RCP64H R5, R7 ;  /* 0x0000000700057308 */ /* 0x000e2a0000001800 */
[----:B0-----:R-:W-:-:S08]  /*04d0*/  DFMA R8, -R6, R4, 1 ;  /* 0x3ff000000608742b */ /* 0x001fd00000000104 */
[----:B------:R-:W-:-:S08]  /*04e0*/  DFMA R8, R8, R8, R8 ;  /* 0x000000080808722b */ /* 0x000fd00000000008 */
[----:B------:R-:W-:-:S08]  /*04f0*/  DFMA R8, R4, R8, R4 ;  /* 0x000000080408722b */ /* 0x000fd00000000004 */
[----:B------:R-:W-:-:S08]  /*0500*/  DFMA R4, -R6, R8, 1 ;  /* 0x3ff000000604742b */ /* 0x000fd00000000108 */
[----:B------:R-:W-:-:S08]  /*0510*/  DFMA R4, R8, R4, R8 ;  /* 0x000000040804722b */ /* 0x000fd00000000008 */
[----:B------:R-:W-:-:S08]  /*0520*/  DMUL R8, R4, R24 ;  /* 0x0000001804087228 */ /* 0x000fd00000000000 */
[----:B------:R-:W-:-:S08]  /*0530*/  DFMA R10, -R6, R8, R24 ;  /* 0x00000008060a722b */ /* 0x000fd00000000118 */
[----:B------:R-:W-:-:S10]  /*0540*/  DFMA R4, R4, R10, R8 ;  /* 0x0000000a0404722b */ /* 0x000fd40000000008 */
[----:B------:R-:W-:-:S05]  /*0550*/  FFMA R0, RZ, R7, R5 ;  /* 0x00000007ff007223 */ /* 0x000fca0000000005 */
[----:B------:R-:W-:-:S13]  /*0560*/  FSETP.GT.AND P0, PT, |R0|, 1.469367938527859385e-39, PT ;  /* 0x001000000000780b */ /* 0x000fda0003f04200 */
[----:B------:R-:W-:Y:S05]  /*0570*/  @P0 BRA P1, `(.L_x_14) ;  /* 0x0000000000100947 */ /* 0x000fea0000800000 */
[----:B------:R-:W-:-:S07]  /*0580*/  MOV R0, 0x5a0 ;  /* 0x000005a000007802 */ /* 0x000fce0000000f00 */
[----:B------:R-:W-:Y:S05]  /*0590*/  CALL.REL.NOINC `($__internal_1_$__cuda_sm20_div_rn_f64_full) ;  /* 0x0000000000b87944 */ /* 0x000fea0003c00000 */
[----:B------:R-:W-:Y:S02]  /*05a0*/  IMAD.MOV.U32 R4, RZ, RZ, R10 ;  /* 0x000000ffff047224 */ /* 0x000fe400078e000a */
[----:B------:R-:W-:-:S07]  /*05b0*/  IMAD.MOV.U32 R5, RZ, RZ, R11 ;  /* 0x000000ffff057224 */ /* 0x000fce00078e000b */
.L_x_14:
[----:B------:R-:W-:Y:S05]  /*05c0*/  BSYNC.RECONVERGENT B0 ;  /* 0x0000000000007941 */ /* 0x000fea0003800200 */
.L_x_13:
[----:B------:R-:W-:Y:S01]  /*05d0*/  VIADD R0, R2, 0xffffffff ;  /* 0xffffffff02007836 */ /* 0x000fe20000000000 */
[----:B------:R-:W0:Y:S01]  /*05e0*/  LDCU.64 UR4, c[0x0][0x388] ;  /* 0x00007100ff0477ac */ /* 0x000e220008000a00 */
[----:B------:R-:W-:Y:S02]  /*05f0*/  BSSY.RECONVERGENT B0, `(.L_x_15) ;  /* 0x0000012000007945 */ /* 0x000fe40003800200 */
[----:B------:R-:W0:Y:S02]  /*0600*/  I2F.F64 R6, R0 ;  /* 0x0000000000067312 */ /* 0x000e240000201c00 */
[----:B0-----:R-:W-:-:S08]  /*0610*/  DFMA R6, R6, UR4, R4 ;  /* 0x0000000406067c2b */ /* 0x001fd00008000004 */
[----:B------:R-:W-:-:S08]  /*0620*/  DMUL R24, R6, 3 ;  /* 0x4008000006187828 */ /* 0x000fd00000000000 */
[----:B------:R-:W-:-:S14]  /*0630*/  DSETP.NEU.AND P0, PT, R24, RZ, PT ;  /* 0x000000ff1800722a */ /* 0x000fdc0003f0d000 */
[----:B------:R-:W-:Y:S01]  /*0640*/  @!P0 CS2R R4, SRZ ;  /* 0x0000000000048805 */ /* 0x000fe2000001ff00 */
[----:B------:R-:W-:Y:S06]  /*0650*/  @!P0 BRA `(.L_x_16) ;  /* 0x00000000002c8947 */ /* 0x000fec0003800000 */
[----:B------:R-:W-:Y:S01]  /*0660*/  DADD R26, -RZ, |R24| ;  /* 0x00000000ff1a7229 */ /* 0x000fe20000000518 */
[----:B------:R-:W-:Y:S01]  /*0670*/  BSSY.RECONVERGENT B1, `(.L_x_17) ;  /* 0x0000007000017945 */ /* 0x000fe20003800200 */
[----:B------:R-:W-:Y:S01]  /*0680*/  ISETP.GE.AND P0, PT, R25, RZ, PT ;  /* 0x000000ff1900720c */ /* 0x000fe20003f06270 */
[----:B------:R-:W-:Y:S01]  /*0690*/  IMAD.MOV.U32 R3, RZ, RZ, 0x3fd55555 ;  /* 0x3fd55555ff037424 */ /* 0x000fe200078e00ff */
[----:B------:R-:W-:-:S06]  /*06a0*/  MOV R0, 0x6e0 ;  /* 0x000006e000007802 */ /* 0x000fcc0000000f00 */
[----:B------:R-:W-:Y:S02]  /*06b0*/  IMAD.MOV.U32 R14, RZ, RZ, R26 ;  /* 0x000000ffff0e7224 */ /* 0x000fe400078e001a */
[----:B------:R-:W-:-:S07]  /*06c0*/  IMAD.MOV.U32 R26, RZ, RZ, 0x55555555 ;  /* 0x55555555ff1a7424 */ /* 0x000fce00078e00ff */
[----:B------:R-:W-:Y:S05]  /*06d0*/  CALL.REL.NOINC `($_Z8kernel_kPddi$__internal_accurate_pow) ;  /* 0x0000000400d87944 */ /* 0x000fea0003c00000 */
[----:B------:R-:W-:Y:S05]  /*06e0*/  BSYNC.RECONVERGENT B1 ;  /* 0x0000000000017941 */ /* 0x000fea0003800200 */
.L_x_17:
[----:B------:R-:W-:Y:S02]  /*06f0*/  FSEL R4, R4, RZ, P0 ;  /* 0x000000ff04047208 */ /* 0x000fe40000000000 */
[----:B------:R-:W-:-:S07]  /*0700*/  FSEL R5, R3, -QNAN , P0 ;  /* 0xfff8000003057808 */ /* 0x000fce0000000000 */
.L_x_16:
[----:B------:R-:W-:Y:S05]  /*0710*/  BSYNC.RECONVERGENT B0 ;  /* 0x0000000000007941 */ /* 0x000fea0003800200 */
.L_x_15:
[----:B------:R-:W-:Y:S01]  /*0720*/  UMOV UR6, 0x55555555 ;  /* 0x5555555500067882 */ /* 0x000fe20000000000 */
[----:B------:R-:W-:Y:S01]  /*0730*/  UMOV UR7, 0x3fd55555 ;  /* 0x3fd5555500077882 */ /* 0x000fe20000000000 */
[----:B------:R-:W0:Y:S01]  /*0740*/  LDC.64 R8, c[0x0][0x380] ;  /* 0x0000e000ff087b82 */ /* 0x000e220000000a00 */
[C---:B------:R-:W-:Y:S01]  /*0750*/  DADD R6, R24.reuse, UR6 ;  /* 0x0000000618067e29 */ /* 0x040fe20008000000 */
[----:B------:R-:W1:Y:S01]  /*0760*/  LDCU.64 UR4, c[0x0][0x358] ;  /* 0x00006b00ff0477ac */ /* 0x000e620008000a00 */
[----:B------:R-:W-:Y:S01]  /*0770*/  BSSY.RECONVERGENT B0, `(.L_x_18) ;  /* 0x000000b000007945 */ /* 0x000fe20003800200 */
[----:B------:R-:W-:-:S07]  /*0780*/  DSETP.NEU.AND P1, PT, R24, 1, PT ;  /* 0x3ff000001800742a */ /* 0x000fce0003f2d000 */
[----:B------:R-:W-:-:S04]  /*0790*/  LOP3.LUT R6, R7, 0x7ff00000, RZ, 0xc0, !PT ;  /* 0x7ff0000007067812 */ /* 0x000fc800078ec0ff */
[----:B------:R-:W-:-:S13]  /*07a0*/  ISETP.NE.AND P0, PT, R6, 0x7ff00000, PT ;  /* 0x7ff000000600780c */ /* 0x000fda0003f05270 */
[----:B-1----:R-:W-:Y:S05]  /*07b0*/  @P0 BRA `(.L_x_19) ;  /* 0x0000000000180947 */ /* 0x002fea0003800000 */
[----:B------:R-:W-:-:S14]  /*07c0*/  DSETP.NAN.AND P0, PT, R24, R24, PT ;  /* 0x000000181800722a */ /* 0x000fdc0003f08000 */
[----:B------:R-:W-:Y:S01]  /*07d0*/  @P0 DADD R4, R24, UR6 ;  /* 0x0000000618040e29 */ /* 0x000fe20008000000 */
[----:B------:R-:W-:Y:S10]  /*07e0*/  @P0 BRA `(.L_x_19) ;  /* 0x00000000000c0947 */ /* 0x000ff40003800000 */
[----:B------:R-:W-:-:S14]  /*07f0*/  DSETP.NEU.AND P0, PT, |R24|, +INF , PT ;  /* 0x7ff000001800742a */ /* 0x000fdc0003f0d200 */
[----:B------:R-:W-:Y:S02]  /*0800*/  @!P0 IMAD.MOV.U32 R4, RZ, RZ, 0x0 ;  /* 0x00000000ff048424 */ /* 0x000fe400078e00ff */
[----:B------:R-:W-:-:S07]  /*0810*/  @!P0 IMAD.MOV.U32 R5, RZ, RZ, 0x7ff00000 ;  /* 0x7ff00000ff058424 */ /* 0x000fce00078e00ff */
.L_x_19:
[----:B------:R-:W-:Y:S05]  /*0820*/  BSYNC.RECONVERGENT B0 ;  /* 0x0000000000007941 */ /* 0x000fea0003800200 */
.L_x_18:
[----:B------:R-:W-:Y:S01]  /*0830*/  FSEL R4, R4, RZ, P1 ;  /* 0x000000ff04047208 */ /* 0x000fe20000800000 */
[----:B0-----:R-:W-:Y:S01]  /*0840*/  IMAD.WIDE R2, R2, 0x8, R8 ;  /* 0x0000000802027825 */ /* 0x001fe200078e0208 */
[----:B------:R-:W-:-:S05]  /*0850*/  FSEL R5, R5, 1.875, P1 ;  /* 0x3ff0000005057808 */ /* 0x000fca0000800000 */
[----:B------:R-:W-:Y:S01]  /*0860*/  STG.E.64 desc[UR4][R2.64], R4 ;  /* 0x0000000402007986 */ /* 0x000fe2000c101b04 */
[----:B------:R-:W-:Y:S05]  /*0870*/  EXIT ;  /* 0x000000000000794d */ /* 0x000fea0003800000 */
        .weak           $__internal_1_$__cuda_sm20_div_rn_f64_full
        .type           $__internal_1_$__cuda_sm20_div_rn_f64_full,@function
        .size           $__internal_1_$__cuda_sm20_div_rn_f64_full,($_Z8kernel_kPddi$__internal_accurate_pow - $__internal_1_$__cuda_sm20_div_rn_f64_full)
$__internal_1_$__cuda_sm20_div_rn_f64_full:
[C---:B------:R-:W-:Y:S01]  /*0880*/  FSETP.GEU.AND P0, PT, |R7|.reuse, 1.469367938527859385e-39, PT ;  /* 0x001000000700780b */ /* 0x040fe20003f0e200 */
[----:B------:R-:W-:Y:S01]  /*0890*/  IMAD.MOV.U32 R14, RZ, RZ, 0x1 ;  /* 0x00000001ff0e7424 */ /* 0x000fe200078e00ff */
[----:B------:R-:W-:Y:S01]  /*08a0*/  LOP3.LUT R4, R7, 0x800fffff, RZ, 0xc0, !PT ;  /* 0x800fffff07047812 */ /* 0x000fe200078ec0ff */
[----:B------:R-:W-:Y:S01]  /*08b0*/  BSSY.RECONVERGENT B1, `(.L_x_20) ;  /* 0x0000055000017945 */ /* 0x000fe20003800200 */
[C---:B------:R-:W-:Y:S02]  /*08c0*/  FSETP.GEU.AND P2, PT, |R25|.reuse, 1.469367938527859385e-39, PT ;  /* 0x001000001900780b */ /* 0x040fe40003f4e200 */
[----:B------:R-:W-:Y:S01]  /*08d0*/  LOP3.LUT R5, R4, 0x3ff00000, RZ, 0xfc, !PT ;  /* 0x3ff0000004057812 */ /* 0x000fe200078efcff */
[----:B------:R-:W-:Y:S01]  /*08e0*/  IMAD.MOV.U32 R4, RZ, RZ, R6 ;  /* 0x000000ffff047224 */ /* 0x000fe200078e0006 */
[----:B------:R-:W-:Y:S02]  /*08f0*/  LOP3.LUT R3, R25, 0x7ff00000, RZ, 0xc0, !PT ;  /* 0x7ff0000019037812 */ /* 0x000fe400078ec0ff */
[----:B------:R-:W-:-:S03]  /*0900*/  LOP3.LUT R12, R7, 0x7ff00000, RZ, 0xc0, !PT ;  /* 0x7ff00000070c7812 */ /* 0x000fc600078ec0ff */
[----:B------:R-:W-:Y:S01]  /*0910*/  @!P0 DMUL R4, R6, 8.98846567431157953865e+307 ;  /* 0x7fe0000006048828 */ /* 0x000fe20000000000 */
[----:B------:R-:W-:-:S03]  /*0920*/  ISETP.GE.U32.AND P1, PT, R3, R12, PT ;  /* 0x0000000c0300720c */ /* 0x000fc60003f26070 */
[----:B------:R-:W-:Y:S01]  /*0930*/  @!P2 LOP3.LUT R10, R7, 0x7ff00000, RZ, 0xc0, !PT ;  /* 0x7ff00000070aa812 */ /* 0x000fe200078ec0ff */
[----:B------:R-:W-:Y:S01]  /*0940*/  @!P2 IMAD.MOV.U32 R16, RZ, RZ, RZ ;  /* 0x000000ffff10a224 */ /* 0x000fe200078e00ff */
[----:B------:R-:W0:Y:S02]  /*0950*/  MUFU.RCP64H R15, R5 ;  /* 0x00000005000f7308 */ /* 0x000e240000001800 */
[----:B------:R-:W-:Y:S01]  /*0960*/  @!P2 ISETP.GE.U32.AND P3, PT, R3, R10, PT ;  /* 0x0000000a0300a20c */ /* 0x000fe20003f66070 */
[----:B------:R-:W-:-:S05]  /*0970*/  IMAD.MOV.U32 R10, RZ, RZ, 0x1ca00000 ;  /* 0x1ca00000ff0a7424 */ /* 0x000fca00078e00ff */
[----:B------:R-:W-:-:S04]  /*0980*/  @!P2 SEL R11, R10, 0x63400000, !P3 ;  /* 0x634000000a0ba807 */ /* 0x000fc80005800000 */
[----:B------:R-:W-:-:S04]  /*0990*/  @!P2 LOP3.LUT R11, R11, 0x80000000, R25, 0xf8, !PT ;  /* 0x800000000b0ba812 */ /* 0x000fc800078ef819 */
[----:B------:R-:W-:Y:S01]  /*09a0*/  @!P2 LOP3.LUT R17, R11, 0x100000, RZ, 0xfc, !PT ;  /* 0x001000000b11a812 */ /* 0x000fe200078efcff */
[----:B0-----:R-:W-:-:S08]  /*09b0*/  DFMA R8, R14, -R4, 1 ;  /* 0x3ff000000e08742b */ /* 0x001fd00000000804 */
[----:B------:R-:W-:-:S08]  /*09c0*/  DFMA R8, R8, R8, R8 ;  /* 0x000000080808722b */ /* 0x000fd00000000008 */
[----:B------:R-:W-:Y:S01]  /*09d0*/  DFMA R14, R14, R8, R14 ;  /* 0x000000080e0e722b */ /* 0x000fe2000000000e */
[----:B------:R-:W-:Y:S01]  /*09e0*/  SEL R9, R10, 0x63400000, !P1 ;  /* 0x634000000a097807 */ /* 0x000fe20004800000 */
[----:B------:R-:W-:-:S03]  /*09f0*/  IMAD.MOV.U32 R8, RZ, RZ, R24 ;  /* 0x000000ffff087224 */ /* 0x000fc600078e0018 */
[----:B------:R-:W-:-:S03]  /*0a00*/  LOP3.LUT R9, R9, 0x800fffff, R25, 0xf8, !PT ;  /* 0x800fffff09097812 */ /* 0x000fc600078ef819 */
[----:B------:R-:W-:-:S03]  /*0a10*/  DFMA R18, R14, -R4, 1 ;  /* 0x3ff000000e12742b */ /* 0x000fc60000000804 */
[----:B------:R-:W-:-:S05]  /*0a20*/  @!P2 DFMA R8, R8, 2, -R16 ;  /* 0x400000000808a82b */ /* 0x000fca0000000810 */
[----:B------:R-:W-:Y:S01]  /*0a30*/  DFMA R14, R14, R18, R14 ;  /* 0x000000120e0e722b */ /* 0x000fe2000000000e */
[----:B------:R-:W-:Y:S02]  /*0a40*/  IMAD.MOV.U32 R19, RZ, RZ, R3 ;  /* 0x000000ffff137224 */ /* 0x000fe400078e0003 */
[----:B------:R-:W-:Y:S01]  /*0a50*/  IMAD.MOV.U32 R18, RZ, RZ, R12 ;  /* 0x000000ffff127224 */ /* 0x000fe200078e000c */
[----:B------:R-:W-:Y:S02]  /*0a60*/  @!P0 LOP3.LUT R18, R5, 0x7ff00000, RZ, 0xc0, !PT ;  /* 0x7ff0000005128812 */ /* 0x000fe400078ec0ff */
[----:B------:R-:W-:Y:S02]  /*0a70*/  @!P2 LOP3.LUT R19, R9, 0x7ff00000, RZ, 0xc0, !PT ;  /* 0x7ff000000913a812 */ /* 0x000fe400078ec0ff */
[----:B------:R-:W-:Y:S01]  /*0a80*/  DMUL R16, R14, R8 ;  /* 0x000000080e107228 */ /* 0x000fe20000000000 */
[----:B------:R-:W-:Y:S02]  /*0a90*/  VIADD R20, R18, 0xffffffff ;  /* 0xffffffff12147836 */ /* 0x000fe40000000000 */
[----:B------:R-:W-:-:S05]  /*0aa0*/  VIADD R11, R19, 0xffffffff ;  /* 0xffffffff130b7836 */ /* 0x000fca0000000000 */
[----:B------:R-:W-:Y:S01]  /*0ab0*/  DFMA R12, R16, -R4, R8 ;  /* 0x80000004100c722b */ /* 0x000fe20000000008 */
[----:B------:R-:W-:-:S04]  /*0ac0*/  ISETP.GT.U32.AND P0, PT, R11, 0x7feffffe, PT ;  /* 0x7feffffe0b00780c */ /* 0x000fc80003f04070 */
[----:B------:R-:W-:-:S03]  /*0ad0*/  ISETP.GT.U32.OR P0, PT, R20, 0x7feffffe, P0 ;  /* 0x7feffffe1400780c */ /* 0x000fc60000704470 */
[----:B------:R-:W-:-:S10]  /*0ae0*/  DFMA R12, R14, R12, R16 ;  /* 0x0000000c0e0c722b */ /* 0x000fd40000000010 */
[----:B------:R-:W-:Y:S05]  /*0af0*/  @P0 BRA `(.L_x_21) ;  /* 0x00000000006c0947 */ /* 0x000fea0003800000 */
[----:B------:R-:W-:-:S04]  /*0b00*/  LOP3.LUT R14, R7, 0x7ff00000, RZ, 0xc0, !PT ;  /* 0x7ff00000070e7812 */ /* 0x000fc800078ec0ff */
[CC--:B------:R-:W-:Y:S02]  /*0b10*/  VIADDMNMX R11, R3.reuse, -R14.reuse, 0xb9600000, !PT ;  /* 0xb9600000030b7446 */ /* 0x0c0fe4000780090e */
[----:B------:R-:W-:Y:S01]  /*0b20*/  ISETP.GE.U32.AND P0, PT, R3, R14, PT ;  /* 0x0000000e0300720c */ /* 0x000fe20003f06070 */
[----:B------:R-:W-:Y:S01]  /*0b30*/  IMAD.MOV.U32 R14, RZ, RZ, RZ ;  /* 0x000000ffff0e7224 */ /* 0x000fe200078e00ff */
[----:B------:R-:W-:Y:S02]  /*0b40*/  VIMNMX R11, PT, PT, R11, 0x46a00000, PT ;  /* 0x46a000000b0b7848 */ /* 0x000fe40003fe0100 */
[----:B------:R-:W-:-:S05]  /*0b50*/  SEL R10, R10, 0x63400000, !P0 ;  /* 0x634000000a0a7807 */ /* 0x000fca0004000000 */
[----:B------:R-:W-:-:S04]  /*0b60*/  IMAD.IADD R3, R11, 0x1, -R10 ;  /* 0x000000010b037824 */ /* 0x000fc800078e0a0a */
[----:B------:R-:W-:-:S06]  /*0b70*/  VIADD R15, R3, 0x7fe00000 ;  /* 0x7fe00000030f7836 */ /* 0x000fcc0000000000 */
[----:B------:R-:W-:-:S10]  /*0b80*/  DMUL R10, R12, R14 ;  /* 0x0000000e0c0a7228 */ /* 0x000fd40000000000 */
[----:B------:R-:W-:-:S13]  /*0b90*/  FSETP.GTU.AND P0, PT, |R11|, 1.469367938527859385e-39, PT ;  /* 0x001000000b00780b */ /* 0x000fda0003f0c200 */
[----:B------:R-:W-:Y:S05]  /*0ba0*/  @P0 BRA `(.L_x_22) ;  /* 0x0000000000940947 */ /* 0x000fea0003800000 */
[----:B------:R-:W-:Y:S01]  /*0bb0*/  DFMA R4, R12, -R4, R8 ;  /* 0x800000040c04722b */ /* 0x000fe20000000008 */
[----:B------:R-:W-:-:S09]  /*0bc0*/  IMAD.MOV.U32 R14, RZ, RZ, RZ ;  /* 0x000000ffff0e7224 */ /* 0x000fd200078e00ff */
[C---:B------:R-:W-:Y:S02]  /*0bd0*/  FSETP.NEU.AND P0, PT, R5.reuse, RZ, PT ;  /* 0x000000ff0500720b */ /* 0x040fe40003f0d000 */
[----:B------:R-:W-:-:S04]  /*0be0*/  LOP3.LUT R7, R5, 0x80000000, R7, 0x48, !PT ;  /* 0x8000000005077812 */ /* 0x000fc800078e4807 */
[----:B------:R-:W-:-:S07]  /*0bf0*/  LOP3.LUT R15, R7, R15, RZ, 0xfc, !PT ;  /* 0x0000000f070f7212 */ /* 0x000fce00078efcff */
[----:B------:R-:W-:Y:S05]  /*0c00*/  @!P0 BRA `(.L_x_22) ;  /* 0x00000000007c8947 */ /* 0x000fea0003800000 */
[----:B------:R-:W-:Y:S01]  /*0c10*/  IMAD.MOV R5, RZ, RZ, -R3 ;  /* 0x000000ffff057224 */ /* 0x000fe200078e0a03 */
[----:B------:R-:W-:Y:S01]  /*0c20*/  IADD3 R3, PT, PT, -R3, -0x43300000, RZ ;  /* 0xbcd0000003037810 */ /* 0x000fe20007ffe1ff */
[----:B------:R-:W-:-:S06]  /*0c30*/  IMAD.MOV.U32 R4, RZ, RZ, RZ ;  /* 0x000000ffff047224 */ /* 0x000fcc00078e00ff */
[----:B------:R-:W-:Y:S02]  /*0c40*/  DFMA R4, R10, -R4, R12 ;  /* 0x800000040a04722b */ /* 0x000fe4000000000c */
[----:B------:R-:W-:-:S08]  /*0c50*/  DMUL.RP R12, R12, R14 ;  /* 0x0000000e0c0c7228 */ /* 0x000fd00000008000 */
[----:B------:R-:W-:Y:S02]  /*0c60*/  FSETP.NEU.AND P0, PT, |R5|, R3, PT ;  /* 0x000000030500720b */ /* 0x000fe40003f0d200 */
[----:B------:R-:W-:Y:S02]  /*0c70*/  LOP3.LUT R7, R13, R7, RZ, 0x3c, !PT ;  /* 0x000000070d077212 */ /* 0x000fe400078e3cff */
[----:B------:R-:W-:Y:S02]  /*0c80*/  FSEL R10, R12, R10, !P0 ;  /* 0x0000000a0c0a7208 */ /* 0x000fe40004000000 */
[----:B------:R-:W-:Y:S01]  /*0c90*/  FSEL R11, R7, R11, !P0 ;  /* 0x0000000b070b7208 */ /* 0x000fe20004000000 */
[----:B------:R-:W-:Y:S06]  /*0ca0*/  BRA `(.L_x_22) ;  /* 0x0000000000547947 */ /* 0x000fec0003800000 */
.L_x_21:
[----:B------:R-:W-:-:S14]  /*0cb0*/  DSETP.NAN.AND P0, PT, R24, R24, PT ;  /* 0x000000181800722a */ /* 0x000fdc0003f08000 */
[----:B------:R-:W-:Y:S05]  /*0cc0*/  @P0 BRA `(.L_x_23) ;  /* 0x0000000000440947 */ /* 0x000fea0003800000 */
[----:B------:R-:W-:-:S14]  /*0cd0*/  DSETP.NAN.AND P0, PT, R6, R6, PT ;  /* 0x000000060600722a */ /* 0x000fdc0003f08000 */
[----:B------:R-:W-:Y:S05]  /*0ce0*/  @P0 BRA `(.L_x_24) ;  /* 0x0000000000300947 */ /* 0x000fea0003800000 */
[----:B------:R-:W-:Y:S01]  /*0cf0*/  ISETP.NE.AND P0, PT, R19, R18, PT ;  /* 0x000000121300720c */ /* 0x000fe20003f05270 */
[----:B------:R-:W-:Y:S02]  /*0d00*/  IMAD.MOV.U32 R10, RZ, RZ, 0x0 ;  /* 0x00000000ff0a7424 */ /* 0x000fe400078e00ff */
[----:B------:R-:W-:-:S10]  /*0d10*/  IMAD.MOV.U32 R11, RZ, RZ, -0x80000 ;  /* 0xfff80000ff0b7424 */ /* 0x000fd400078e00ff */
[----:B------:R-:W-:Y:S05]  /*0d20*/  @!P0 BRA `(.L_x_22) ;  /* 0x0000000000348947 */ /* 0x000fea0003800000 */
[----:B------:R-:W-:Y:S02]  /*0d30*/  ISETP.NE.AND P0, PT, R19, 0x7ff00000, PT ;  /* 0x7ff000001300780c */ /* 0x000fe40003f05270 */
[----:B------:R-:W-:Y:S02]  /*0d40*/  LOP3.LUT R11, R25, 0x80000000, R7, 0x48, !PT ;  /* 0x80000000190b7812 */ /* 0x000fe400078e4807 */
[----:B------:R-:W-:-:S13]  /*0d50*/  ISETP.EQ.OR P0, PT, R18, RZ, !P0 ;  /* 0x000000ff1200720c */ /* 0x000fda0004702670 */
[----:B------:R-:W-:Y:S01]  /*0d60*/  @P0 LOP3.LUT R3, R11, 0x7ff00000, RZ, 0xfc, !PT ;  /* 0x7ff000000b030812 */ /* 0x000fe200078efcff */
[----:B------:R-:W-:Y:S02]  /*0d70*/  @!P0 IMAD.MOV.U32 R10, RZ, RZ, RZ ;  /* 0x000000ffff0a8224 */ /* 0x000fe400078e00ff */
[----:B------:R-:W-:Y:S02]  /*0d80*/  @P0 IMAD.MOV.U32 R10, RZ, RZ, RZ ;  /* 0x000000ffff0a0224 */ /* 0x000fe400078e00ff */
[----:B------:R-:W-:Y:S01]  /*0d90*/  @P0 IMAD.MOV.U32 R11, RZ, RZ, R3 ;  /* 0x000000ffff0b0224 */ /* 0x000fe200078e0003 */
[----:B------:R-:W-:Y:S06]  /*0da0*/  BRA `(.L_x_22) ;  /* 0x0000000000147947 */ /* 0x000fec0003800000 */
.L_x_24:
[----:B------:R-:W-:Y:S01]  /*0db0*/  LOP3.LUT R11, R7, 0x80000, RZ, 0xfc, !PT ;  /* 0x00080000070b7812 */ /* 0x000fe200078efcff */
[----:B------:R-:W-:Y:S01]  /*0dc0*/  IMAD.MOV.U32 R10, RZ, RZ, R6 ;  /* 0x000000ffff0a7224 */ /* 0x000fe200078e0006 */
[----:B------:R-:W-:Y:S06]  /*0dd0*/  BRA `(.L_x_22) ;  /* 0x0000000000087947 */ /* 0x000fec0003800000 */
.L_x_23:
[----:B------:R-:W-:Y:S01]  /*0de0*/  LOP3.LUT R11, R25, 0x80000, RZ, 0xfc, !PT ;  /* 0x00080000190b7812 */ /* 0x000fe200078efcff */
[----:B------:R-:W-:-:S07]  /*0df0*/  IMAD.MOV.U32 R10, RZ, RZ, R24 ;  /* 0x000000ffff0a7224 */ /* 0x000fce00078e0018 */
.L_x_22:
[----:B------:R-:W-:Y:S05]  /*0e00*/  BSYNC.RECONVERGENT B1 ;  /* 0x0000000000017941 */ /* 0x000fea0003800200 */
.L_x_20:
[----:B------:R-:W-:Y:S02]  /*0e10*/  IMAD.MOV.U32 R4, RZ, RZ, R0 ;  /* 0x000000ffff047224 */ /* 0x000fe400078e0000 */
[----:B------:R-:W-:-:S04]  /*0e20*/  IMAD.MOV.U32 R5, RZ, RZ, 0x0 ;  /* 0x00000000ff057424 */ /* 0x000fc800078e00ff */
[----:B------:R-:W-:Y:S05]  /*0e30*/  RET.REL.NODEC R4 `(_Z8kernel_kPddi) ;  /* 0xfffffff004707950 */ /* 0x000fea0003c3ffff */
        .type           $_Z8kernel_kPddi$__internal_accurate_pow,@function
        .size           $_Z8kernel_kPddi$__internal_accurate_pow,(.L_x_149 - $_Z8kernel_kPddi$__internal_accurate_pow)
$_Z8kernel_kPddi$__internal_accurate_pow:
[----:B------:R-:W-:Y:S01]  /*0e40*/  ISETP.GT.U32.AND P1, PT, R27, 0xfffff, PT ;  /* 0x000fffff1b00780c */ /* 0x000fe20003f24070 */
[----:B------:R-:W-:Y:S01]  /*0e50*/  IMAD.MOV.U32 R4, RZ, RZ, R14 ;  /* 0x000000ffff047224 */ /* 0x000fe200078e000e */
[----:B------:R-:W-:Y:S01]  /*0e60*/  UMOV UR4, 0x7d2cafe2 ;  /* 0x7d2cafe200047882 */ /* 0x000fe20000000000 */
[--C-:B------:R-:W-:Y:S01]  /*0e70*/  IMAD.MOV.U32 R5, RZ, RZ, R27.reuse ;  /* 0x000000ffff057224 */ /* 0x100fe200078e001b */
[----:B------:R-:W-:Y:S01]  /*0e80*/  UMOV UR5, 0x3eb0f5ff ;  /* 0x3eb0f5ff00057882 */ /* 0x000fe20000000000 */
[--C-:B------:R-:W-:Y:S01]  /*0e90*/  IMAD.MOV.U32 R6, RZ, RZ, R27.reuse ;  /* 0x000000ffff067224 */ /* 0x100fe200078e001b */
[----:B------:R-:W-:Y:S01]  /*0ea0*/  SHF.R.U32.HI R27, RZ, 0x14, R27 ;  /* 0x00000014ff1b7819 */ /* 0x000fe2000001161b */
[----:B------:R-:W-:Y:S01]  /*0eb0*/  IMAD.MOV.U32 R18, RZ, RZ, RZ ;  /* 0x000000ffff127224 */ /* 0x000fe200078e00ff */
[----:B------:R-:W-:Y:S01]  /*0ec0*/  UMOV UR6, 0x3b39803f ;  /* 0x3b39803f00067882 */ /* 0x000fe20000000000 */
[----:B------:R-:W-:Y:S01]  /*0ed0*/  IMAD.MOV.U32 R10, RZ, RZ, 0x41ad3b5a ;  /* 0x41ad3b5aff0a7424 */ /* 0x000fe200078e00ff */
[----:B------:R-:W-:Y:S01]  /*0ee0*/  UMOV UR7, 0x3c7abc9e ;  /* 0x3c7abc9e00077882 */ /* 0x000fe20000000000 */
[----:B------:R-:W-:-:S02]  /*0ef0*/  IMAD.MOV.U32 R11, RZ, RZ, 0x3ed0f5d2 ;  /* 0x3ed0f5d2ff0b7424 */ /* 0x000fc400078e00ff */
[----:B------:R-:W-:-:S10]  /*0f00*/  @!P1 DMUL R4, R4, 1.80143985094819840000e+16 ;  /* 0x4350000004049828 */ /* 0x000fd40000000000 */
[----:B------:R-:W-:Y:S01]  /*0f10*/  @!P1 IMAD.MOV.U32 R6, RZ, RZ, R5 ;  /* 0x000000ffff069224 */ /* 0x000fe200078e0005 */
[----:B------:R-:W-:Y:S01]  /*0f20*/  @!P1 LEA.HI R27, R5, 0xffffffca, RZ, 0xc ;  /* 0xffffffca051b9811 */ /* 0x000fe200078f60ff */
[----:B------:R-:W-:-:S03]  /*0f30*/  @!P1 IMAD.MOV.U32 R14, RZ, RZ, R4 ;  /* 0x000000ffff0e9224 */ /* 0x000fc600078e0004 */
[----:B------:R-:W-:Y:S01]  /*0f40*/  LOP3.LUT R6, R6, 0x800fffff, RZ, 0xc0, !PT ;  /* 0x800fffff06067812 */ /* 0x000fe200078ec0ff */
[----:B------:R-:W-:-:S03]  /*0f50*/  VIADD R4, R27, 0xfffffc01 ;  /* 0xfffffc011b047836 */ /* 0x000fc60000000000 */
[----:B------:R-:W-:-:S04]  /*0f60*/  LOP3.LUT R15, R6, 0x3ff00000, RZ, 0xfc, !PT ;  /* 0x3ff00000060f7812 */ /* 0x000fc800078efcff */
[----:B------:R-:W-:-:S13]  /*0f70*/  ISETP.GE.U32.AND P2, PT, R15, 0x3ff6a09f, PT ;  /* 0x3ff6a09f0f00780c */ /* 0x000fda0003f46070 */
[----:B------:R-:W-:Y:S02]  /*0f80*/  @P2 VIADD R7, R15, 0xfff00000 ;  /* 0xfff000000f072836 */ /* 0x000fe40000000000 */
[----:B------:R-:W-:Y:S02]  /*0f90*/  @P2 VIADD R4, R27, 0xfffffc02 ;  /* 0xfffffc021b042836 */ /* 0x000fe40000000000 */
[----:B------:R-:W-:Y:S02]  /*0fa0*/  @P2 IMAD.MOV.U32 R15, RZ, RZ, R7 ;  /* 0x000000ffff0f2224 */ /* 0x000fe400078e0007 */
[----:B------:R-:W-:-:S04]  /*0fb0*/  IMAD.MOV.U32 R27, RZ, RZ, R3 ;  /* 0x000000ffff1b7224 */ /* 0x000fc800078e0003 */
[C---:B------:R-:W-:Y:S01]  /*0fc0*/  DADD R8, R14.reuse, 1 ;  /* 0x3ff000000e087429 */ /* 0x040fe20000000000 */
[----:B------:R-:W-:Y:S01]  /*0fd0*/  IMAD.SHL.U32 R3, R27, 0x2, RZ ;  /* 0x000000021b037824 */ /* 0x000fe200078e00ff */
[----:B------:R-:W-:-:S04]  /*0fe0*/  DADD R14, R14, -1 ;  /* 0xbff000000e0e7429 */ /* 0x000fc80000000000 */
[----:B------:R-:W0:Y:S01]  /*0ff0*/  MUFU.RCP64H R19, R9 ;  /* 0x0000000900137308 */ /* 0x000e220000001800 */
[----:B------:R-:W-:Y:S01]  /*1000*/  ISETP.GT.U32.AND P1, PT, R3, -0x2000001, PT ;  /* 0xfdffffff0300780c */ /* 0x000fe20003f24070 */
[----:B0-----:R-:W-:-:S08]  /*1010*/  DFMA R6, -R8, R18, 1 ;  /* 0x3ff000000806742b */ /* 0x001fd00000000112 */
[----:B------:R-:W-:-:S08]  /*1020*/  DFMA R6, R6, R6, R6 ;  /* 0x000000060606722b */ /* 0x000fd00000000006 */
[----:B------:R-:W-:-:S08]  /*1030*/  DFMA R18, R18, R6, R18 ;  /* 0x000000061212722b */ /* 0x000fd00000000012 */
[----:B------:R-:W-:-:S08]  /*1040*/  DMUL R6, R14, R18 ;  /* 0x000000120e067228 */ /* 0x000fd00000000000 */
[----:B------:R-:W-:-:S08]  /*1050*/  DFMA R6, R14, R18, R6 ;  /* 0x000000120e06722b */ /* 0x000fd00000000006 */
[CC--:B------:R-:W-:Y:S02]  /*1060*/  DMUL R16, R6.reuse, R6.reuse ;  /* 0x0000000606107228 */ /* 0x0c0fe40000000000 */
[----:B------:R-:W-:-:S06]  /*1070*/  DMUL R22, R6, R6 ;  /* 0x0000000606167228 */ /* 0x000fcc0000000000 */
[----:B------:R-:W-:Y:S01]  /*1080*/  DFMA R8, R16, UR4, R10 ;  /* 0x0000000410087c2b */ /* 0x000fe2000800000a */
[----:B------:R-:W-:Y:S01]  /*1090*/  UMOV UR4, 0x75488a3f ;  /* 0x75488a3f00047882 */ /* 0x000fe20000000000 */
[----:B------:R-:W-:Y:S01]  /*10a0*/  UMOV UR5, 0x3ef3b20a ;  /* 0x3ef3b20a00057882 */ /* 0x000fe20000000000 */
[----:B------:R-:W-:-:S05]  /*10b0*/  DADD R10, R14, -R6 ;  /* 0x000000000e0a7229 */ /* 0x000fca0000000806 */
[----:B------:R-:W-:Y:S01]  /*10c0*/  DFMA R8, R16, R8, UR4 ;  /* 0x0000000410087e2b */ /* 0x000fe20008000008 */
[----:B------:R-:W-:Y:S01]  /*10d0*/  UMOV UR4, 0xe4faecd5 ;  /* 0xe4faecd500047882 */ /* 0x000fe20000000000 */
[----:B------:R-:W-:Y:S01]  /*10e0*/  UMOV UR5, 0x3f1745cd ;  /* 0x3f1745cd00057882 */ /* 0x000fe20000000000 */
[----:B------:R-:W-:-:S05]  /*10f0*/  DADD R10, R10, R10 ;  /* 0x000000000a0a7229 */ /* 0x000fca000000000a */
[----:B------:R-:W-:Y:S01]  /*1100*/  DFMA R8, R16, R8, UR4 ;  /* 0x0000000410087e2b */ /* 0x000fe20008000008 */
[----:B------:R-:W-:Y:S01]  /*1110*/  UMOV UR4, 0x258a578b ;  /* 0x258a578b00047882 */ /* 0x000fe20000000000 */
[----:B------:R-:W-:Y:S01]  /*1120*/  UMOV UR5, 0x3f3c71c7 ;  /* 0x3f3c71c700057882 */ /* 0x000fe20000000000 */
[----:B------:R-:W-:-:S05]  /*1130*/  DFMA R10, R14, -R6, R10 ;  /* 0x800000060e0a722b */ /* 0x000fca000000000a */
[----:B------:R-:W-:Y:S01]  /*1140*/  DFMA R8, R16, R8, UR4 ;  /* 0x0000000410087e2b */ /* 0x000fe20008000008 */
[----:B------:R-:W-:Y:S01]  /*1150*/  UMOV UR4, 0x9242b910 ;  /* 0x9242b91000047882 */ /* 0x000fe20000000000 */
[----:B------:R-:W-:Y:S01]  /*1160*/  UMOV UR5, 0x3f624924 ;  /* 0x3f62492400057882 */ /* 0x000fe20000000000 */
[----:B------:R-:W-:Y:S02]  /*1170*/  DMUL R10, R18, R10 ;  /* 0x0000000a120a7228 */ /* 0x000fe40000000000 */
[----:B------:R-:W-:-:S03]  /*1180*/  DFMA R18, R6, R6, -R22 ;  /* 0x000000060612722b */ /* 0x000fc60000000816 */
[----:B------:R-:W-:Y:S01]  /*1190*/  DFMA R12, R16, R8, UR4 ;  /* 0x00000004100c7e2b */ /* 0x000fe20008000008 */
[----:B------:R-:W-:Y:S01]  /*11a0*/  UMOV UR4, 0x99999dfb ;  /* 0x99999dfb00047882 */ /* 0x000fe20000000000 */
[----:B------:R-:W-:-:S06]  /*11b0*/  UMOV UR5, 0x3f899999 ;  /* 0x3f89999900057882 */ /* 0x000fcc0000000000 */
[----:B------:R-:W-:Y:S01]  /*11c0*/  DFMA R12, R16, R12, UR4 ;  /* 0x00000004100c7e2b */ /* 0x000fe2000800000c */
[----:B------:R-:W-:Y:S01]  /*11d0*/  UMOV UR4, 0x55555555 ;  /* 0x5555555500047882 */ /* 0x000fe20000000000 */
[----:B------:R-:W-:-:S06]  /*11e0*/  UMOV UR5, 0x3fb55555 ;  /* 0x3fb5555500057882 */ /* 0x000fcc0000000000 */
[----:B------:R-:W-:-:S08]  /*11f0*/  DFMA R8, R16, R12, UR4 ;  /* 0x0000000410087e2b */ /* 0x000fd0000800000c */
[----:B------:R-:W-:Y:S01]  /*1200*/  DADD R14, -R8, UR4 ;  /* 0x00000004080e7e29 */ /* 0x000fe20008000100 */
[----:B------:R-:W-:Y:S01]  /*1210*/  UMOV UR4, 0xb9e7b0 ;  /* 0x00b9e7b000047882 */ /* 0x000fe20000000000 */
[----:B------:R-:W-:-:S06]  /*1220*/  UMOV UR5, 0x3c46a4cb ;  /* 0x3c46a4cb00057882 */ /* 0x000fcc0000000000 */
[----:B------:R-:W-:Y:S02]  /*1230*/  DFMA R14, R16, R12, R14 ;  /* 0x0000000c100e722b */ /* 0x000fe4000000000e */
[----:B------:R-:W-:Y:S01]  /*1240*/  DMUL R12, R6, R22 ;  /* 0x00000016060c7228 */ /* 0x000fe20000000000 */
[----:B------:R-:W-:Y:S02]  /*1250*/  VIADD R17, R11, 0x100000 ;  /* 0x001000000b117836 */ /* 0x000fe40000000000 */
[----:B------:R-:W-:-:S03]  /*1260*/  IMAD.MOV.U32 R16, RZ, RZ, R10 ;  /* 0x000000ffff107224 */ /* 0x000fc600078e000a */
[----:B------:R-:W-:Y:S01]  /*1270*/  DADD R14, R14, -UR4 ;  /* 0x800000040e0e7e29 */ /* 0x000fe20008000000 */
[----:B------:R-:W-:Y:S01]  /*1280*/  UMOV UR4, 0x80000000 ;  /* 0x8000000000047882 */ /* 0x000fe20000000000 */
[C---:B------:R-:W-:Y:S01]  /*1290*/  DFMA R20, R6.reuse, R22, -R12 ;  /* 0x000000160614722b */ /* 0x040fe2000000080c */
[----:B------:R-:W-:Y:S01]  /*12a0*/  UMOV UR5, 0x43300000 ;  /* 0x4330000000057882 */ /* 0x000fe20000000000 */
[----:B------:R-:W-:-:S04]  /*12b0*/  DFMA R16, R6, R16, R18 ;  /* 0x000000100610722b */ /* 0x000fc80000000012 */
[----:B------:R-:W-:Y:S02]  /*12c0*/  DADD R18, R8, R14 ;  /* 0x0000000008127229 */ /* 0x000fe4000000000e */
[----:B------:R-:W-:-:S06]  /*12d0*/  DFMA R20, R10, R22, R20 ;  /* 0x000000160a14722b */ /* 0x000fcc0000000014 */
[----:B------:R-:W-:Y:S02]  /*12e0*/  DMUL R22, R18, R12 ;  /* 0x0000000c12167228 */ /* 0x000fe40000000000 */
[----:B------:R-:W-:Y:S02]  /*12f0*/  DFMA R16, R6, R16, R20 ;  /* 0x000000100610722b */ /* 0x000fe40000000014 */
[----:B------:R-:W-:-:S04]  /*1300*/  DADD R20, R8, -R18 ;  /* 0x0000000008147229 */ /* 0x000fc80000000812 */
[----:B------:R-:W-:-:S04]  /*1310*/  DFMA R8, R18, R12, -R22 ;  /* 0x0000000c1208722b */ /* 0x000fc80000000816 */
[----:B------:R-:W-:-:S04]  /*1320*/  DADD R20, R14, R20 ;  /* 0x000000000e147229 */ /* 0x000fc80000000014 */
[----:B------:R-:W-:-:S08]  /*1330*/  DFMA R8, R18, R16, R8 ;  /* 0x000000101208722b */ /* 0x000fd00000000008 */
[----:B------:R-:W-:-:S08]  /*1340*/  DFMA R20, R20, R12, R8 ;  /* 0x0000000c1414722b */ /* 0x000fd00000000008 */
[----:B------:R-:W-:-:S08]  /*1350*/  DADD R8, R22, R20 ;  /* 0x0000000016087229 */ /* 0x000fd00000000014 */
[--C-:B------:R-:W-:Y:S02]  /*1360*/  DADD R12, R6, R8.reuse ;  /* 0x00000000060c7229 */ /* 0x100fe40000000008 */
[----:B------:R-:W-:-:S06]  /*1370*/  DADD R22, R22, -R8 ;  /* 0x0000000016167229 */ /* 0x000fcc0000000808 */
[----:B------:R-:W-:Y:S02]  /*1380*/  DADD R6, R6, -R12 ;  /* 0x0000000006067229 */ /* 0x000fe4000000080c */
[----:B------:R-:W-:-:S06]  /*1390*/  DADD R22, R20, R22 ;  /* 0x0000000014167229 */ /* 0x000fcc0000000016 */
[----:B------:R-:W-:-:S08]  /*13a0*/  DADD R6, R8, R6 ;  /* 0x0000000008067229 */ /* 0x000fd00000000006 */
[----:B------:R-:W-:-:S08]  /*13b0*/  DADD R6, R22, R6 ;  /* 0x0000000016067229 */ /* 0x000fd00000000006 */
[----:B------:R-:W-:Y:S01]  /*13c0*/  DADD R10, R10, R6 ;  /* 0x000000000a0a7229 */ /* 0x000fe20000000006 */
[----:B------:R-:W-:Y:S01]  /*13d0*/  LOP3.LUT R6, R4, 0x80000000, RZ, 0x3c, !PT ;  /* 0x8000000004067812 */ /* 0x000fe200078e3cff */
[----:B------:R-:W-:-:S06]  /*13e0*/  IMAD.MOV.U32 R7, RZ, RZ, 0x43300000 ;  /* 0x43300000ff077424 */ /* 0x000fcc00078e00ff */
[----:B------:R-:W-:Y:S02]  /*13f0*/  DADD R8, R12, R10 ;  /* 0x000000000c087229 */ /* 0x000fe4000000000a */
[----:B------:R-:W-:Y:S01]  /*1400*/  DADD R6, R6, -UR4 ;  /* 0x8000000406067e29 */ /* 0x000fe20008000000 */
[----:B------:R-:W-:Y:S01]  /*1410*/  UMOV UR4, 0xfefa39ef ;  /* 0xfefa39ef00047882 */ /* 0x000fe20000000000 */
[----:B------:R-:W-:-:S04]  /*1420*/  UMOV UR5, 0x3fe62e42 ;  /* 0x3fe62e4200057882 */ /* 0x000fc80000000000 */
[--C-:B------:R-:W-:Y:S02]  /*1430*/  DADD R12, R12, -R8.reuse ;  /* 0x000000000c0c7229 */ /* 0x100fe40000000808 */
[----:B------:R-:W-:-:S06]  /*1440*/  DFMA R4, R6, UR4, R8 ;  /* 0x0000000406047c2b */ /* 0x000fcc0008000008 */
[----:B------:R-:W-:Y:S02]  /*1450*/  DADD R12, R10, R12 ;  /* 0x000000000a0c7229 */ /* 0x000fe4000000000c */
[----:B------:R-:W-:-:S08]  /*1460*/  DFMA R14, R6, -UR4, R4 ;  /* 0x80000004060e7c2b */ /* 0x000fd00008000004 */
[----:B------:R-:W-:-:S08]  /*1470*/  DADD R14, -R8, R14 ;  /* 0x00000000080e7229 */ /* 0x000fd0000000010e */
[----:B------:R-:W-:-:S08]  /*1480*/  DADD R12, R12, -R14 ;  /* 0x000000000c0c7229 */ /* 0x000fd0000000080e */
[----:B------:R-:W-:Y:S01]  /*1490*/  DFMA R6, R6, UR6, R12 ;  /* 0x0000000606067c2b */ /* 0x000fe2000800000c */
[----:B------:R-:W-:Y:S01]  /*14a0*/  LOP3.LUT R13, R27, 0xff0fffff, RZ, 0xc0, !PT ;  /* 0xff0fffff1b0d7812 */ /* 0x000fe200078ec0ff */
[----:B------:R-:W-:-:S03]  /*14b0*/  IMAD.MOV.U32 R12, RZ, RZ, R26 ;  /* 0x000000ffff0c7224 */ /* 0x000fc600078e001a */
[----:B------:R-:W-:-:S03]  /*14c0*/  SEL R13, R13, R27, P1 ;  /* 0x0000001b0d0d7207 */ /* 0x000fc60000800000 */
[----:B------:R-:W-:-:S08]  /*14d0*/  DADD R8, R4, R6 ;  /* 0x0000000004087229 */ /* 0x000fd00000000006 */
[----:B------:R-:W-:Y:S02]  /*14e0*/  DADD R10, R4, -R8 ;  /* 0x00000000040a7229 */ /* 0x000fe40000000808 */
[----:B------:R-:W-:-:S06]  /*14f0*/  DMUL R4, R8, R12 ;  /* 0x0000000c08047228 */ /* 0x000fcc0000000000 */
[----:B------:R-:W-:Y:S02]  /*1500*/  DADD R10, R6, R10 ;  /* 0x00000000060a7229 */ /* 0x000fe4000000000a */
[----:B------:R-:W-:-:S08]  /*1510*/  DFMA R8, R8, R12, -R4 ;  /* 0x0000000c0808722b */ /* 0x000fd00000000804 */
[----:B------:R-:W-:Y:S01]  /*1520*/  DFMA R10, R10, R12, R8 ;  /* 0x0000000c0a0a722b */ /* 0x000fe20000000008 */
[----:B------:R-:W-:Y:S02]  /*1530*/  IMAD.MOV.U32 R8, RZ, RZ, 0x652b82fe ;  /* 0x652b82feff087424 */ /* 0x000fe400078e00ff */
[----:B------:R-:W-:-:S05]  /*1540*/  IMAD.MOV.U32 R9, RZ, RZ, 0x3ff71547 ;  /* 0x3ff71547ff097424 */ /* 0x000fca00078e00ff */
[----:B------:R-:W-:-:S08]  /*1550*/  DADD R6, R4, R10 ;  /* 0x0000000004067229 */ /* 0x000fd0000000000a */
[----:B------:R-:W-:Y:S02]  /*1560*/  DFMA R8, R6, R8, 6.75539944105574400000e+15 ;  /* 0x433800000608742b */ /* 0x000fe40000000008 */
[----:B------:R-:W-:Y:S01]  /*1570*/  FSETP.GEU.AND P1, PT, |R7|, 4.1917929649353027344, PT ;  /* 0x4086232b0700780b */ /* 0x000fe20003f2e200 */
[----:B------:R-:W-:-:S05]  /*1580*/  DADD R4, R4, -R6 ;  /* 0x0000000004047229 */ /* 0x000fca0000000806 */
[----:B------:R-:W-:-:S03]  /*1590*/  DADD R12, R8, -6.75539944105574400000e+15 ;  /* 0xc3380000080c7429 */ /* 0x000fc60000000000 */
[----:B------:R-:W-:-:S05]  /*15a0*/  DADD R10, R10, R4 ;  /* 0x000000000a0a7229 */ /* 0x000fca0000000004 */
[----:B------:R-:W-:Y:S01]  /*15b0*/  DFMA R14, R12, -UR4, R6 ;  /* 0x800000040c0e7c2b */ /* 0x000fe20008000006 */
[----:B------:R-:W-:Y:S01]  /*15c0*/  UMOV UR4, 0x3b39803f ;  /* 0x3b39803f00047882 */ /* 0x000fe20000000000 */
[----:B------:R-:W-:-:S06]  /*15d0*/  UMOV UR5, 0x3c7abc9e ;  /* 0x3c7abc9e00057882 */ /* 0x000fcc0000000000 */
[----:B------:R-:W-:Y:S01]  /*15e0*/  DFMA R12, R12, -UR4, R14 ;  /* 0x800000040c0c7c2b */ /* 0x000fe2000800000e */
[----:B------:R-:W-:Y:S01]  /*15f0*/  UMOV UR4, 0x69ce2bdf ;  /* 0x69ce2bdf00047882 */ /* 0x000fe20000000000 */
[----:B------:R-:W-:Y:S01]  /*1600*/  IMAD.MOV.U32 R14, RZ, RZ, -0x35dec16 ;  /* 0xfca213eaff0e7424 */ /* 0x000fe200078e00ff */
[----:B------:R-:W-:Y:S01]  /*1610*/  UMOV UR5, 0x3e5ade15 ;  /* 0x3e5ade1500057882 */ /* 0x000fe20000000000 */
[----:B------:R-:W-:-:S06]  /*1620*/  IMAD.MOV.U32 R15, RZ, RZ, 0x3e928af3 ;  /* 0x3e928af3ff0f7424 */ /* 0x000fcc00078e00ff */
[----:B------:R-:W-:Y:S01]  /*1630*/  DFMA R14, R12, UR4, R14 ;  /* 0x000000040c0e7c2b */ /* 0x000fe2000800000e */
[----:B------:R-:W-:Y:S01]  /*1640*/  UMOV UR4, 0x62401315 ;  /* 0x6240131500047882 */ /* 0x000fe20000000000 */
[----:B------:R-:W-:-:S06]  /*1650*/  UMOV UR5, 0x3ec71dee ;  /* 0x3ec71dee00057882 */ /* 0x000fcc0000000000 */
[----:B------:R-:W-:Y:S01]  /*1660*/  DFMA R14, R12, R14, UR4 ;  /* 0x000000040c0e7e2b */ /* 0x000fe2000800000e */
        /* <DEDUP_REMOVED lines=20> */
[----:B------:R-:W-:-:S08]  /*17b0*/  DFMA R14, R12, R14, UR4 ;  /* 0x000000040c0e7e2b */ /* 0x000fd0000800000e */
[----:B------:R-:W-:-:S08]  /*17c0*/  DFMA R14, R12, R14, 1 ;  /* 0x3ff000000c0e742b */ /* 0x000fd0000000000e */
[----:B------:R-:W-:-:S10]  /*17d0*/  DFMA R12, R12, R14, 1 ;  /* 0x3ff000000c0c742b */ /* 0x000fd4000000000e */
[----:B------:R-:W-:Y:S02]  /*17e0*/  IMAD R5, R8, 0x100000, R13 ;  /* 0x0010000008057824 */ /* 0x000fe400078e020d */
[----:B------:R-:W-:Y:S01]  /*17f0*/  IMAD.MOV.U32 R4, RZ, RZ, R12 ;  /* 0x000000ffff047224 */ /* 0x000fe200078e000c */
[----:B------:R-:W-:Y:S06]  /*1800*/  @!P1 BRA `(.L_x_25) ;  /* 0x0000000000309947 */ /* 0x000fec0003800000 */
[----:B------:R-:W-:Y:S01]  /*1810*/  FSETP.GEU.AND P2, PT, |R7|, 4.2275390625, PT ;  /* 0x408748000700780b */ /* 0x000fe20003f4e200 */
[C---:B------:R-:W-:Y:S02]  /*1820*/  DADD R4, R6.reuse, +INF ;  /* 0x7ff0000006047429 */ /* 0x040fe40000000000 */
[----:B------:R-:W-:-:S08]  /*1830*/  DSETP.GEU.AND P1, PT, R6, RZ, PT ;  /* 0x000000ff0600722a */ /* 0x000fd00003f2e000 */
[----:B------:R-:W-:Y:S02]  /*1840*/  FSEL R4, R4, RZ, P1 ;  /* 0x000000ff04047208 */ /* 0x000fe40000800000 */
[----:B------:R-:W-:Y:S02]  /*1850*/  @!P2 LEA.HI R3, R8, R8, RZ, 0x1 ;  /* 0x000000080803a211 */ /* 0x000fe400078f08ff */
[----:B------:R-:W-:Y:S02]  /*1860*/  FSEL R5, R5, RZ, P1 ;  /* 0x000000ff05057208 */ /* 0x000fe40000800000 */
[----:B------:R-:W-:-:S05]  /*1870*/  @!P2 SHF.R.S32.HI R3, RZ, 0x1, R3 ;  /* 0x00000001ff03a819 */ /* 0x000fca0000011403 */
[----:B------:R-:W-:Y:S02]  /*1880*/  @!P2 IMAD.IADD R6, R8, 0x1, -R3 ;  /* 0x000000010806a824 */ /* 0x000fe400078e0a03 */
[----:B------:R-:W-:-:S03]  /*1890*/  @!P2 IMAD R13, R3, 0x100000, R13 ;  /* 0x00100000030da824 */ /* 0x000fc600078e020d */
[----:B------:R-:W-:Y:S01]  /*18a0*/  @!P2 LEA R7, R6, 0x3ff00000, 0x14 ;  /* 0x3ff000000607a811 */ /* 0x000fe200078ea0ff */
[----:B------:R-:W-:-:S06]  /*18b0*/  @!P2 IMAD.MOV.U32 R6, RZ, RZ, RZ ;  /* 0x000000ffff06a224 */ /* 0x000fcc00078e00ff */
[----:B------:R-:W-:-:S11]  /*18c0*/  @!P2 DMUL R4, R12, R6 ;  /* 0x000000060c04a228 */ /* 0x000fd60000000000 */
.L_x_25:
[----:B------:R-:W-:Y:S01]  /*18d0*/  DFMA R10, R10, R4, R4 ;  /* 0x000000040a0a722b */ /* 0x000fe20000000004 */
[----:B------:R-:W-:Y:S01]  /*18e0*/  IMAD.MOV.U32 R6, RZ, RZ, R0 ;  /* 0x000000ffff067224 */ /* 0x000fe200078e0000 */
[----:B------:R-:W-:Y:S01]  /*18f0*/  DSETP.NEU.AND P1, PT, |R4|, +INF , PT ;  /* 0x7ff000000400742a */ /* 0x000fe20003f2d200 */
[----:B------:R-:W-:-:S07]  /*1900*/  IMAD.MOV.U32 R7, RZ, RZ, 0x0 ;  /* 0x00000000ff077424 */ /* 0x000fce00078e00ff */
[----:B------:R-:W-:Y:S02]  /*1910*/  FSEL R4, R4, R10, !P1 ;  /* 0x0000000a04047208 */ /* 0x000fe40004800000 */
[----:B------:R-:W-:Y:S01]  /*1920*/  FSEL R3, R5, R11, !P1 ;  /* 0x0000000b05037208 */ /* 0x000fe20004800000 */
[----:B------:R-:W-:Y:S06]  /*1930*/  RET.REL.NODEC R6 `(_Z8kernel_kPddi) ;  /* 0xffffffe406b07950 */ /* 0x000fec0003c3ffff */
.L_x_26:
        /* <DEDUP_REMOVED lines=12> */
.L_x_149:


//--------------------- .text._Z10kernel_angPdP17curandStateXORWOWii --------------------------
	.section	.text._Z10kernel_angPdP17curandStateXORWOWii,"ax",@progbits
	.align	128
        .global         _Z10kernel_angPdP17curandStateXORWOWii
        .type           _Z10kernel_angPdP17curandStateXORWOWii,@function
        .size           _Z10kernel_angPdP17curandStateXORWOWii,(.L_x_151 - _Z10kernel_angPdP17curandStateXORWOWii)
        .other          _Z10kernel_angPdP17curandStateXORWOWii,@"STO_CUDA_ENTRY STV_DEFAULT"
_Z10kernel_angPdP17curandStateXORWOWii:
.text._Z10kernel_angPdP17curandStateXORWOWii:
[----:B------:R-:W0:Y:S01]  /*0000*/  LDC R1, c[0x0][0x37c] ;  /* 0x0000df00ff017b82 */ /* 0x000e220000000800 */
[----:B------:R-:W1:Y:S07]  /*0010*/  S2R R30, SR_TID.X ;  /* 0x00000000001e7919 */ /* 0x000e6e0000002100 */
[----:B------:R-:W2:Y:S01]  /*0020*/  S2UR UR4, SR_CTAID.X ;  /* 0x00000000000479c3 */ /* 0x000ea20000002500 */
[----:B------:R-:W3:Y:S01]  /*0030*/  LDCU UR5, c[0x0][0x390] ;  /* 0x00007200ff0577ac */ /* 0x000ee20008000800 */
[----:B0-----:R-:W-:Y:S01]  /*0040*/  VIADD R1, R1, 0xffffffd8 ;  /* 0xffffffd801017836 */ /* 0x001fe20000000000 */
[----:B--2---:R-:W-:-:S06]  /*0050*/  USHF.L.U32 UR4, UR4, 0xa, URZ ;  /* 0x0000000a04047899 */ /* 0x004fcc00080006ff */
[----:B-1----:R-:W-:-:S04]  /*0060*/  LOP3.LUT R30, R30, UR4, RZ, 0xfc, !PT ;  /* 0x000000041e1e7c12 */ /* 0x002fc8000f8efcff */
[----:B---3--:R-:W-:-:S13]  /*0070*/  ISETP.GE.AND P0, PT, R30, UR5, PT ;  /* 0x000000051e007c0c */ /* 0x008fda000bf06270 */
[----:B------:R-:W-:Y:S05]  /*0080*/  @P0 EXIT ;  /* 0x000000000000094d */ /* 0x000fea0003800000 */
[----:B------:R-:W0:Y:S01]  /*0090*/  LDC.64 R28, c[0x0][0x388] ;  /* 0x0000e200ff1c7b82 */ /* 0x000e220000000a00 */
[----:B------:R-:W1:Y:S01]  /*00a0*/  LDCU.64 UR4, c[0x0][0x358] ;  /* 0x00006b00ff0477ac */ /* 0x000e620008000a00 */
[----:B------:R-:W2:Y:S01]  /*00b0*/  LDCU UR6, c[0x0][0x394] ;  /* 0x00007280ff0677ac */ /* 0x000ea20008000800 */
[----:B0-----:R-:W-:-:S05]  /*00c0*/  IMAD.WIDE R28, R30, 0x30, R28 ;  /* 0x000000301e1c7825 */ /* 0x001fca00078e021c */
[----:B-1----:R0:W5:Y:S04]  /*00d0*/  LDG.E R31, desc[UR4][R28.64+0x20] ;  /* 0x000020041c1f7981 */ /* 0x002168000c1e1900 */
[----:B------:R0:W5:Y:S04]  /*00e0*/  LDG.E.64 R26, desc[UR4][R28.64+0x28] ;  /* 0x000028041c1a7981 */ /* 0x000168000c1e1b00 */
[----:B------:R0:W5:Y:S04]  /*00f0*/  LDG.E.64 R24, desc[UR4][R28.64] ;  /* 0x000000041c187981 */ /* 0x000168000c1e1b00 */
[----:B------:R0:W5:Y:S04]  /*0100*/  LDG.E.64 R22, desc[UR4][R28.64+0x8] ;  /* 0x000008041c167981 */ /* 0x000168000c1e1b00 */
[----:B------:R0:W5:Y:S04]  /*0110*/  LDG.E.64 R20, desc[UR4][R28.64+0x10] ;  /* 0x000010041c147981 */ /* 0x000168000c1e1b00 */
[----:B------:R0:W5:Y:S01]  /*0120*/  LDG.E.64 R18, desc[UR4][R28.64+0x18] ;  /* 0x000018041c127981 */ /* 0x000162000c1e1b00 */
[----:B--2---:R-:W-:-:S09]  /*0130*/  UISETP.NE.AND UP0, UPT, UR6, 0x2, UPT ;  /* 0x000000020600788c */ /* 0x004fd2000bf05270 */
[----:B0-----:R-:W-:Y:S05]  /*0140*/  BRA.U !UP0, `(.L_x_27) ;  /* 0x0000000908987547 */ /* 0x001fea000b800000 */
[----:B------:R-:W-:-:S09]  /*0150*/  UISETP.NE.AND UP0, UPT, UR6, 0x1, UPT ;  /* 0x000000010600788c */ /* 0x000fd2000bf05270 */
[----:B------:R-:W-:Y:S05]  /*0160*/  BRA.U UP0, `(.L_x_28) ;  /* 0x00000005002c7547 */ /* 0x000fea000b800000 */
[----:B-----5:R-:W-:Y:S01]  /*0170*/  SHF.R.U32.HI R0, RZ, 0x2, R25 ;  /* 0x00000002ff007819 */ /* 0x020fe20000011619 */
[----:B------:R-:W-:Y:S01]  /*0180*/  IMAD.SHL.U32 R2, R21, 0x10, RZ ;  /* 0x0000001015027824 */ /* 0x000fe200078e00ff */
[----:B------:R-:W-:Y:S01]  /*0190*/  BSSY.RECONVERGENT B1, `(.L_x_29) ;  /* 0x000002a000017945 */ /* 0x000fe20003800200 */
[----:B------:R-:W-:Y:S01]  /*01a0*/  VIADD R24, R24, 0x587c5 ;  /* 0x000587c518187836 */ /* 0x000fe20000000000 */
[----:B------:R-:W-:-:S05]  /*01b0*/  LOP3.LUT R0, R0, R25, RZ, 0x3c, !PT ;  /* 0x0000001900007212 */ /* 0x000fca00078e3cff */
[----:B------:R-:W-:-:S05]  /*01c0*/  IMAD.SHL.U32 R3, R0, 0x2, RZ ;  /* 0x0000000200037824 */ /* 0x000fca00078e00ff */
[----:B------:R-:W-:Y:S01]  /*01d0*/  LOP3.LUT R3, R21, R2, R3, 0x96, !PT ;  /* 0x0000000215037212 */ /* 0x000fe200078e9603 */
[----:B------:R-:W-:-:S03]  /*01e0*/  IMAD.MOV.U32 R2, RZ, RZ, 0x0 ;  /* 0x00000000ff027424 */ /* 0x000fc600078e00ff */
[----:B------:R-:W-:Y:S01]  /*01f0*/  LOP3.LUT R17, R3, R0, RZ, 0x3c, !PT ;  /* 0x0000000003117212 */ /* 0x000fe200078e3cff */
[----:B------:R-:W-:-:S04]  /*0200*/  IMAD.MOV.U32 R3, RZ, RZ, 0x2f800000 ;  /* 0x2f800000ff037424 */ /* 0x000fc800078e00ff */
[----:B------:R-:W-:-:S05]  /*0210*/  IMAD.IADD R0, R17, 0x1, R24 ;  /* 0x0000000111007824 */ /* 0x000fca00078e0218 */
[----:B------:R-:W-:-:S05]  /*0220*/  I2FP.F32.U32 R0, R0 ;  /* 0x0000000000007245 */ /* 0x000fca0000201000 */
[----:B------:R-:W-:Y:S01]  /*0230*/  FFMA R6, R0, R3, 1.1641532182693481445e-10 ;  /* 0x2f00000000067423 */ /* 0x000fe20000000003 */
[----:B------:R-:W-:-:S03]  /*0240*/  IMAD.MOV.U32 R3, RZ, RZ, 0x40000000 ;  /* 0x40000000ff037424 */ /* 0x000fc600078e00ff */
[----:B------:R-:W0:Y:S03]  /*0250*/  F2F.F64.F32 R4, R6 ;  /* 0x0000000600047310 */ /* 0x000e260000201800 */
[----:B0-----:R-:W-:-:S08]  /*0260*/  DFMA R4, R4, R2, -0.5 ;  /* 0xbfe000000404742b */ /* 0x001fd00000000002 */
[----:B------:R-:W-:-:S14]  /*0270*/  DSETP.NEU.AND P0, PT, |R4|, +INF , PT ;  /* 0x7ff000000400742a */ /* 0x000fdc0003f0d200 */
[----:B------:R-:W-:Y:S01]  /*0280*/  @!P0 DMUL R2, RZ, R4 ;  /* 0x00000004ff028228 */ /* 0x000fe20000000000 */
[----:B------:R-:W-:Y:S01]  /*0290*/  @!P0 IMAD.MOV.U32 R0, RZ, RZ, 0x1 ;  /* 0x00000001ff008424 */ /* 0x000fe200078e00ff */
[----:B------:R-:W-:Y:S09]  /*02a0*/  @!P0 BRA `(.L_x_30) ;  /* 0x0000000000608947 */ /* 0x000ff20003800000 */
[----:B------:R-:W-:Y:S01]  /*02b0*/  UMOV UR6, 0x6dc9c883 ;  /* 0x6dc9c88300067882 */ /* 0x000fe20000000000 */
[----:B------:R-:W-:Y:S01]  /*02c0*/  UMOV UR7, 0x3fe45f30 ;  /* 0x3fe45f3000077882 */ /* 0x000fe20000000000 */
[C---:B------:R-:W-:Y:S01]  /*02d0*/  DSETP.GE.AND P0, PT, |R4|.reuse, 2.14748364800000000000e+09, PT ;  /* 0x41e000000400742a */ /* 0x040fe20003f06200 */
[----:B------:R-:W-:Y:S01]  /*02e0*/  BSSY.RECONVERGENT B0, `(.L_x_31) ;  /* 0x0000013000007945 */ /* 0x000fe20003800200 */
[----:B------:R-:W-:Y:S01]  /*02f0*/  DMUL R6, R4, UR6 ;  /* 0x0000000604067c28 */ /* 0x000fe20008000000 */
[----:B------:R-:W-:Y:S01]  /*0300*/  UMOV UR6, 0x54442d18 ;  /* 0x54442d1800067882 */ /* 0x000fe20000000000 */
[----:B------:R-:W-:-:S04]  /*0310*/  UMOV UR7, 0x3ff921fb ;  /* 0x3ff921fb00077882 */ /* 0x000fc80000000000 */
[----:B------:R-:W0:Y:S08]  /*0320*/  F2I.F64 R0, R6 ;  /* 0x0000000600007311 */ /* 0x000e300000301100 */
[----:B0-----:R-:W0:Y:S02]  /*0330*/  I2F.F64 R2, R0 ;  /* 0x0000000000027312 */ /* 0x001e240000201c00 */
[----:B0-----:R-:W-:Y:S01]  /*0340*/  DFMA R8, R2, -UR6, R4 ;  /* 0x8000000602087c2b */ /* 0x001fe20008000004 */
[----:B------:R-:W-:Y:S01]  /*0350*/  UMOV UR6, 0x33145c00 ;  /* 0x33145c0000067882 */ /* 0x000fe20000000000 */
[----:B------:R-:W-:-:S06]  /*0360*/  UMOV UR7, 0x3c91a626 ;  /* 0x3c91a62600077882 */ /* 0x000fcc0000000000 */
[----:B------:R-:W-:Y:S01]  /*0370*/  DFMA R8, R2, -UR6, R8 ;  /* 0x8000000602087c2b */ /* 0x000fe20008000008 */
[----:B------:R-:W-:Y:S01]  /*0380*/  UMOV UR6, 0x252049c0 ;  /* 0x252049c000067882 */ /* 0x000fe20000000000 */
[----:B------:R-:W-:-:S06]  /*0390*/  UMOV UR7, 0x397b839a ;  /* 0x397b839a00077882 */ /* 0x000fcc0000000000 */
[----:B------:R-:W-:Y:S01]  /*03a0*/  DFMA R2, R2, -UR6, R8 ;  /* 0x8000000602027c2b */ /* 0x000fe20008000008 */
[----:B------:R-:W-:Y:S10]  /*03b0*/  @!P0 BRA `(.L_x_32) ;  /* 0x0000000000148947 */ /* 0x000ff40003800000 */
[----:B------:R-:W-:-:S07]  /*03c0*/  MOV R0, 0x3e0 ;  /* 0x000003e000007802 */ /* 0x000fce0000000f00 */
[----:B------:R-:W-:Y:S05]  /*03d0*/  CALL.REL.NOINC `($_Z10kernel_angPdP17curandStateXORWOWii$__internal_trig_reduction_slowpathd) ;  /* 0x0000000800c47944 */ /* 0x000fea0003c00000 */
[----:B------:R-:W-:Y:S02]  /*03e0*/  IMAD.MOV.U32 R0, RZ, RZ, R4 ;  /* 0x000000ffff007224 */ /* 0x000fe400078e0004 */
[----:B------:R-:W-:Y:S02]  /*03f0*/  IMAD.MOV.U32 R2, RZ, RZ, R10 ;  /* 0x000000ffff027224 */ /* 0x000fe400078e000a */
[----:B------:R-:W-:-:S07]  /*0400*/  IMAD.MOV.U32 R3, RZ, RZ, R11 ;  /* 0x000000ffff037224 */ /* 0x000fce00078e000b */
.L_x_32:
[----:B------:R-:W-:Y:S05]  /*0410*/  BSYNC.RECONVERGENT B0 ;  /* 0x0000000000007941 */ /* 0x000fea0003800200 */
.L_x_31:
[----:B------:R-:W-:-:S07]  /*0420*/  VIADD R0, R0, 0x1 ;  /* 0x0000000100007836 */ /* 0x000fce0000000000 */
.L_x_30:
[----:B------:R-:W-:Y:S05]  /*0430*/  BSYNC.RECONVERGENT B1 ;  /* 0x0000000000017941 */ /* 0x000fea0003800200 */
.L_x_29:
[----:B------:R-:W0:Y:S01]  /*0440*/  LDCU.64 UR6, c[0x4][0x48] ;  /* 0x01000900ff0677ac */ /* 0x000e220008000a00 */
[----:B------:R-:W-:-:S05]  /*0450*/  IMAD.SHL.U32 R4, R0, 0x40, RZ ;  /* 0x0000004000047824 */ /* 0x000fca00078e00ff */
[----:B------:R-:W-:-:S04]  /*0460*/  LOP3.LUT R4, R4, 0x40, RZ, 0xc0, !PT ;  /* 0x0000004004047812 */ /* 0x000fc800078ec0ff */
[----:B0-----:R-:W-:-:S05]  /*0470*/  IADD3 R36, P0, PT, R4, UR6, RZ ;  /* 0x0000000604247c10 */ /* 0x001fca000ff1e0ff */
[----:B------:R-:W-:-:S05]  /*0480*/  IMAD.X R37, RZ, RZ, UR7, P0 ;  /* 0x00000007ff257e24 */ /* 0x000fca00080e06ff */
[----:B------:R-:W2:Y:S04]  /*0490*/  LDG.E.128.CONSTANT R4, desc[UR4][R36.64] ;  /* 0x0000000424047981 */ /* 0x000ea8000c1e9d00 */
[----:B------:R-:W3:Y:S04]  /*04a0*/  LDG.E.128.CONSTANT R8, desc[UR4][R36.64+0x10] ;  /* 0x0000100424087981 */ /* 0x000ee8000c1e9d00 */
[----:B------:R-:W4:Y:S01]  /*04b0*/  LDG.E.128.CONSTANT R12, desc[UR4][R36.64+0x20] ;  /* 0x00002004240c7981 */ /* 0x000f22000c1e9d00 */
[----:B------:R-:W-:Y:S01]  /*04c0*/  LOP3.LUT R16, R0, 0x1, RZ, 0xc0, !PT ;  /* 0x0000000100107812 */ /* 0x000fe200078ec0ff */
[----:B------:R-:W-:Y:S01]  /*04d0*/  IMAD.MOV.U32 R32, RZ, RZ, 0x20fd8164 ;  /* 0x20fd8164ff207424 */ /* 0x000fe200078e00ff */
[----:B------:R-:W-:-:S02]  /*04e0*/  DMUL R34, R2, R2 ;  /* 0x0000000202227228 */ /* 0x000fc40000000000 */
[----:B------:R-:W-:Y:S01]  /*04f0*/  ISETP.NE.U32.AND P0, PT, R16, 0x1, PT ;  /* 0x000000011000780c */ /* 0x000fe20003f05070 */
[----:B------:R-:W-:-:S03]  /*0500*/  IMAD.MOV.U32 R16, RZ, RZ, 0x3da8ff83 ;  /* 0x3da8ff83ff107424 */ /* 0x000fc600078e00ff */
[----:B------:R-:W-:Y:S02]  /*0510*/  FSEL R32, R32, -8.06006814911005101289e+34, !P0 ;  /* 0xf9785eba20207808 */ /* 0x000fe40004000000 */
[----:B------:R-:W-:-:S06]  /*0520*/  FSEL R33, -R16, 0.11223486810922622681, !P0 ;  /* 0x3de5db6510217808 */ /* 0x000fcc0004000100 */
[----:B--2---:R-:W-:-:S08]  /*0530*/  DFMA R4, R34, R32, R4 ;  /* 0x000000202204722b */ /* 0x004fd00000000004 */
[----:B------:R-:W-:-:S08]  /*0540*/  DFMA R4, R34, R4, R6 ;  /* 0x000000042204722b */ /* 0x000fd00000000006 */
[----:B---3--:R-:W-:-:S08]  /*0550*/  DFMA R4, R34, R4, R8 ;  /* 0x000000042204722b */ /* 0x008fd00000000008 */
[----:B------:R-:W-:-:S08]  /*0560*/  DFMA R4, R34, R4, R10 ;  /* 0x000000042204722b */ /* 0x000fd0000000000a */
[----:B----4-:R-:W-:-:S08]  /*0570*/  DFMA R4, R34, R4, R12 ;  /* 0x000000042204722b */ /* 0x010fd0000000000c */
[----:B------:R-:W-:-:S08]  /*0580*/  DFMA R4, R34, R4, R14 ;  /* 0x000000042204722b */ /* 0x000fd0000000000e */
[----:B------:R-:W-:Y:S02]  /*0590*/  DFMA R2, R4, R2, R2 ;  /* 0x000000020402722b */ /* 0x000fe40000000002 */
[----:B------:R-:W-:-:S10]  /*05a0*/  DFMA R4, R34, R4, 1 ;  /* 0x3ff000002204742b */ /* 0x000fd40000000004 */
[----:B------:R-:W-:Y:S02]  /*05b0*/  FSEL R4, R4, R2, !P0 ;  /* 0x0000000204047208 */ /* 0x000fe40004000000 */
[----:B------:R-:W-:Y:S02]  /*05c0*/  FSEL R5, R5, R3, !P0 ;  /* 0x0000000305057208 */ /* 0x000fe40004000000 */
[----:B------:R-:W-:-:S04]  /*05d0*/  LOP3.LUT P0, RZ, R0, 0x2, RZ, 0xc0, !PT ;  /* 0x0000000200ff7812 */ /* 0x000fc8000780c0ff */
[----:B------:R-:W-:-:S10]  /*05e0*/  DADD R2, RZ, -R4 ;  /* 0x00000000ff027229 */ /* 0x000fd40000000804 */
[----:B------:R-:W-:Y:S02]  /*05f0*/  FSEL R4, R4, R2, !P0 ;  /* 0x0000000204047208 */ /* 0x000fe40004000000 */
[----:B------:R-:W-:Y:S01]  /*0600*/  FSEL R5, R5, R3, !P0 ;  /* 0x0000000305057208 */ /* 0x000fe20004000000 */
[----:B------:R-:W-:Y:S06]  /*0610*/  BRA `(.L_x_33) ;  /* 0x0000000400a07947 */ /* 0x000fec0003800000 */
.L_x_28:
[----:B-----5:R-:W-:Y:S01]  /*0620*/  ISETP.NE.AND P0, PT, R18, 0x1, PT ;  /* 0x000000011200780c */ /* 0x020fe20003f05270 */
[----:B------:R-:W-:Y:S01]  /*0630*/  BSSY.RECONVERGENT B0, `(.L_x_34) ;  /* 0x000004e000007945 */ /* 0x000fe20003800200 */
[----:B------:R-:W-:Y:S02]  /*0640*/  IMAD.MOV.U32 R3, RZ, RZ, R20 ;  /* 0x000000ffff037224 */ /* 0x000fe400078e0014 */
[----:B------:R-:W-:Y:S02]  /*0650*/  IMAD.MOV.U32 R0, RZ, RZ, R23 ;  /* 0x000000ffff007224 */ /* 0x000fe400078e0017 */
[----:B------:R-:W-:Y:S02]  /*0660*/  IMAD.MOV.U32 R2, RZ, RZ, R31 ;  /* 0x000000ffff027224 */ /* 0x000fe400078e001f */
[----:B------:R-:W-:Y:S02]  /*0670*/  IMAD.MOV.U32 R17, RZ, RZ, R21 ;  /* 0x000000ffff117224 */ /* 0x000fe400078e0015 */
[----:B------:R-:W-:-:S03]  /*0680*/  IMAD.MOV.U32 R18, RZ, RZ, RZ ;  /* 0x000000ffff127224 */ /* 0x000fc600078e00ff */
[----:B------:R-:W-:Y:S05]  /*0690*/  @!P0 BRA `(.L_x_35) ;  /* 0x00000004001c8947 */ /* 0x000fea0003800000 */
[----:B------:R-:W-:Y:S01]  /*06a0*/  SHF.R.U32.HI R0, RZ, 0x2, R25 ;  /* 0x00000002ff007819 */ /* 0x000fe20000011619 */
[----:B------:R-:W-:Y:S01]  /*06b0*/  IMAD.SHL.U32 R2, R21, 0x10, RZ ;  /* 0x0000001015027824 */ /* 0x000fe200078e00ff */
[----:B------:R-:W-:Y:S01]  /*06c0*/  BSSY.RECONVERGENT B1, `(.L_x_36) ;  /* 0x000003b000017945 */ /* 0x000fe20003800200 */
[----:B------:R-:W-:Y:S01]  /*06d0*/  IMAD.MOV.U32 R5, RZ, RZ, 0x2f800000 ;  /* 0x2f800000ff057424 */ /* 0x000fe200078e00ff */
[----:B------:R-:W-:Y:S01]  /*06e0*/  LOP3.LUT R0, R0, R25, RZ, 0x3c, !PT ;  /* 0x0000001900007212 */ /* 0x000fe200078e3cff */
[----:B------:R-:W-:Y:S02]  /*06f0*/  IMAD.MOV.U32 R7, RZ, RZ, 0x3e055027 ;  /* 0x3e055027ff077424 */ /* 0x000fe400078e00ff */
[----:B------:R-:W-:Y:S02]  /*0700*/  IMAD.MOV.U32 R9, RZ, RZ, 0x7f800000 ;  /* 0x7f800000ff097424 */ /* 0x000fe400078e00ff */
[----:B------:R-:W-:-:S05]  /*0710*/  IMAD.SHL.U32 R3, R0, 0x2, RZ ;  /* 0x0000000200037824 */ /* 0x000fca00078e00ff */
[----:B------:R-:W-:-:S04]  /*0720*/  LOP3.LUT R3, R21, R2, R3, 0x96, !PT ;  /* 0x0000000215037212 */ /* 0x000fc800078e9603 */
[----:B------:R-:W-:-:S04]  /*0730*/  LOP3.LUT R3, R3, R0, RZ, 0x3c, !PT ;  /* 0x0000000003037212 */ /* 0x000fc800078e3cff */
[C---:B------:R-:W-:Y:S01]  /*0740*/  IADD3 R0, PT, PT, R24.reuse, 0x587c5, R3 ;  /* 0x000587c518007810 */ /* 0x040fe20007ffe003 */
[----:B------:R-:W-:-:S03]  /*0750*/  VIADD R24, R24, 0xb0f8a ;  /* 0x000b0f8a18187836 */ /* 0x000fc60000000000 */
[----:B------:R-:W-:-:S05]  /*0760*/  I2FP.F32.U32 R0, R0 ;  /* 0x0000000000007245 */ /* 0x000fca0000201000 */
[----:B------:R-:W-:-:S05]  /*0770*/  FFMA R0, R0, R5, 1.1641532182693481445e-10 ;  /* 0x2f00000000007423 */ /* 0x000fca0000000005 */
[----:B------:R-:W-:-:S13]  /*0780*/  FSETP.GEU.AND P0, PT, R0, 1.175494350822287508e-38, PT ;  /* 0x008000000000780b */ /* 0x000fda0003f0e000 */
[----:B------:R-:W-:-:S04]  /*0790*/  @!P0 FMUL R0, R0, 8388608 ;  /* 0x4b00000000008820 */ /* 0x000fc80000400000 */
[----:B------:R-:W-:-:S05]  /*07a0*/  VIADD R2, R0, 0xc0d55555 ;  /* 0xc0d5555500027836 */ /* 0x000fca0000000000 */
[----:B------:R-:W-:-:S05]  /*07b0*/  LOP3.LUT R5, R2, 0xff800000, RZ, 0xc0, !PT ;  /* 0xff80000002057812 */ /* 0x000fca00078ec0ff */
[----:B------:R-:W-:Y:S01]  /*07c0*/  IMAD.IADD R2, R0, 0x1, -R5 ;  /* 0x0000000100027824 */ /* 0x000fe200078e0a05 */
[----:B------:R-:W-:-:S03]  /*07d0*/  I2FP.F32.S32 R5, R5 ;  /* 0x0000000500057245 */ /* 0x000fc60000201400 */
[----:B------:R-:W-:Y:S01]  /*07e0*/  FADD R4, R2, -1 ;  /* 0xbf80000002047421 */ /* 0x000fe20000000000 */
[----:B------:R-:W-:Y:S02]  /*07f0*/  FSEL R2, RZ, -23, P0 ;  /* 0xc1b80000ff027808 */ /* 0x000fe40000000000 */
[----:B------:R-:W-:Y:S01]  /*0800*/  ISETP.GT.U32.AND P0, PT, R0, 0x7f7fffff, PT ;  /* 0x7f7fffff0000780c */ /* 0x000fe20003f04070 */
[C---:B------:R-:W-:Y:S02]  /*0810*/  FFMA R7, R4.reuse, -R7, 0.14084610342979431152 ;  /* 0x3e1039f604077423 */ /* 0x040fe40000000807 */
[----:B------:R-:W-:Y:S01]  /*0820*/  FFMA R2, R5, 1.1920928955078125e-07, R2 ;  /* 0x3400000005027823 */ /* 0x000fe20000000002 */
[----:B------:R-:W-:Y:S01]  /*0830*/  SHF.R.U32.HI R5, RZ, 0x2, R22 ;  /* 0x00000002ff057819 */ /* 0x000fe20000011616 */
[----:B------:R-:W-:-:S03]  /*0840*/  FFMA R7, R4, R7, -0.12148627638816833496 ;  /* 0xbdf8cdcc04077423 */ /* 0x000fc60000000007 */
[----:B------:R-:W-:Y:S01]  /*0850*/  LOP3.LUT R5, R5, R22, RZ, 0x3c, !PT ;  /* 0x0000001605057212 */ /* 0x000fe200078e3cff */
[----:B------:R-:W-:-:S04]  /*0860*/  FFMA R7, R4, R7, 0.13980610668659210205 ;  /* 0x3e0f295504077423 */ /* 0x000fc80000000007 */
[----:B------:R-:W-:-:S04]  /*0870*/  FFMA R7, R4, R7, -0.16684235632419586182 ;  /* 0xbe2ad8b904077423 */ /* 0x000fc80000000007 */
[----:B------:R-:W-:-:S04]  /*0880*/  FFMA R7, R4, R7, 0.20012299716472625732 ;  /* 0x3e4ced0b04077423 */ /* 0x000fc80000000007 */
[----:B------:R-:W-:-:S04]  /*0890*/  FFMA R7, R4, R7, -0.24999669194221496582 ;  /* 0xbe7fff2204077423 */ /* 0x000fc80000000007 */
[----:B------:R-:W-:-:S04]  /*08a0*/  FFMA R7, R4, R7, 0.33333182334899902344 ;  /* 0x3eaaaa7804077423 */ /* 0x000fc80000000007 */
[----:B------:R-:W-:-:S04]  /*08b0*/  FFMA R7, R4, R7, -0.5 ;  /* 0xbf00000004077423 */ /* 0x000fc80000000007 */
[----:B------:R-:W-:-:S04]  /*08c0*/  FMUL R7, R4, R7 ;  /* 0x0000000704077220 */ /* 0x000fc80000400000 */
[----:B------:R-:W-:Y:S01]  /*08d0*/  FFMA R7, R4, R7, R4 ;  /* 0x0000000704077223 */ /* 0x000fe20000000004 */
[----:B------:R-:W-:-:S03]  /*08e0*/  IMAD.SHL.U32 R4, R5, 0x2, RZ ;  /* 0x0000000205047824 */ /* 0x000fc600078e00ff */
[----:B------:R-:W-:Y:S01]  /*08f0*/  FFMA R7, R2, 0.69314718246459960938, R7 ;  /* 0x3f31721802077823 */ /* 0x000fe20000000007 */
[C---:B------:R-:W-:Y:S01]  /*0900*/  @P0 FFMA R7, R0.reuse, R9, +INF ;  /* 0x7f80000000070423 */ /* 0x040fe20000000009 */
[----:B------:R-:W-:Y:S01]  /*0910*/  IMAD.SHL.U32 R2, R3, 0x10, RZ ;  /* 0x0000001003027824 */ /* 0x000fe200078e00ff */
[----:B------:R-:W-:Y:S02]  /*0920*/  FSETP.NEU.AND P0, PT, R0, RZ, PT ;  /* 0x000000ff0000720b */ /* 0x000fe40003f0d000 */
[----:B------:R-:W-:Y:S02]  /*0930*/  FMUL R7, R7, -2 ;  /* 0xc000000007077820 */ /* 0x000fe40000400000 */
[----:B------:R-:W-:Y:S01]  /*0940*/  LOP3.LUT R2, R5, R4, R2, 0x96, !PT ;  /* 0x0000000405027212 */ /* 0x000fe200078e9602 */
[----:B------:R-:W-:Y:S02]  /*0950*/  IMAD.MOV.U32 R5, RZ, RZ, 0x30c90fdb ;  /* 0x30c90fdbff057424 */ /* 0x000fe400078e00ff */
[----:B------:R-:W-:-:S02]  /*0960*/  FSEL R4, R7, +INF , P0 ;  /* 0x7f80000007047808 */ /* 0x000fc40000000000 */
[----:B------:R-:W-:Y:S02]  /*0970*/  LOP3.LUT R17, R2, R3, RZ, 0x3c, !PT ;  /* 0x0000000302117212 */ /* 0x000fe400078e3cff */
[----:B------:R0:W1:Y:S01]  /*0980*/  MUFU.RSQ R7, R4 ;  /* 0x0000000400077308 */ /* 0x0000620000001400 */
[----:B------:R-:W-:Y:S02]  /*0990*/  VIADD R2, R4, 0xf3000000 ;  /* 0xf300000004027836 */ /* 0x000fe40000000000 */
[----:B------:R-:W-:-:S03]  /*09a0*/  IMAD.IADD R0, R17, 0x1, R24 ;  /* 0x0000000111007824 */ /* 0x000fc600078e0218 */
[----:B------:R-:W-:Y:S02]  /*09b0*/  ISETP.GT.U32.AND P0, PT, R2, 0x727fffff, PT ;  /* 0x727fffff0200780c */ /* 0x000fe40003f04070 */
[----:B------:R-:W-:-:S05]  /*09c0*/  I2FP.F32.U32 R0, R0 ;  /* 0x0000000000007245 */ /* 0x000fca0000201000 */
[----:B------:R-:W-:-:S06]  /*09d0*/  FFMA R9, R0, R5, 7.314590599882819788e-10 ;  /* 0x30490fdb00097423 */ /* 0x000fcc0000000005 */
[----:B01----:R-:W-:Y:S05]  /*09e0*/  @!P0 BRA `(.L_x_37) ;  /* 0x0000000000108947 */ /* 0x003fea0003800000 */
[----:B------:R-:W-:-:S07]  /*09f0*/  MOV R8, 0xa10 ;  /* 0x00000a1000087802 */ /* 0x000fce0000000f00 */
[----:B------:R-:W-:Y:S05]  /*0a00*/  CALL.REL.NOINC `($__internal_2_$__cuda_sm20_sqrt_rn_f32_slowpath) ;  /* 0x0000000000dc7944 */ /* 0x000fea0003c00000 */
[----:B------:R-:W-:Y:S01]  /*0a10*/  IMAD.MOV.U32 R31, RZ, RZ, R2 ;  /* 0x000000ffff1f7224 */ /* 0x000fe200078e0002 */
[----:B------:R-:W-:Y:S06]  /*0a20*/  BRA `(.L_x_38) ;  /* 0x0000000000107947 */ /* 0x000fec0003800000 */
.L_x_37:
[----:B------:R-:W-:Y:S01]  /*0a30*/  FMUL.FTZ R31, R4, R7 ;  /* 0x00000007041f7220 */ /* 0x000fe20000410000 */
[----:B------:R-:W-:-:S03]  /*0a40*/  FMUL.FTZ R2, R7, 0.5 ;  /* 0x3f00000007027820 */ /* 0x000fc60000410000 */
[----:B------:R-:W-:-:S04]  /*0a50*/  FFMA R0, -R31, R31, R4 ;  /* 0x0000001f1f007223 */ /* 0x000fc80000000104 */
[----:B------:R-:W-:-:S07]  /*0a60*/  FFMA R31, R0, R2, R31 ;  /* 0x00000002001f7223 */ /* 0x000fce000000001f */
.L_x_38:
[----:B------:R-:W-:Y:S05]  /*0a70*/  BSYNC.RECONVERGENT B1 ;  /* 0x0000000000017941 */ /* 0x000fea0003800200 */
.L_x_36:
[----:B------:R-:W-:Y:S01]  /*0a80*/  FMUL.RZ R5, R9, 0.15915493667125701904 ;  /* 0x3e22f98309057820 */ /* 0x000fe2000040c000 */
[----:B------:R-:W-:Y:S02]  /*0a90*/  IMAD.MOV.U32 R0, RZ, RZ, R21 ;  /* 0x000000ffff007224 */ /* 0x000fe400078e0015 */
[----:B------:R-:W-:Y:S01]  /*0aa0*/  IMAD.MOV.U32 R22, RZ, RZ, R20 ;  /* 0x000000ffff167224 */ /* 0x000fe200078e0014 */
[----:B------:R-:W0:Y:S01]  /*0ab0*/  MUFU.SIN R2, R5 ;  /* 0x0000000500027308 */ /* 0x000e220000000400 */
[----:B------:R-:W-:Y:S02]  /*0ac0*/  IMAD.MOV.U32 R25, RZ, RZ, R23 ;  /* 0x000000ffff197224 */ /* 0x000fe400078e0017 */
[----:B------:R-:W-:-:S05]  /*0ad0*/  IMAD.MOV.U32 R18, RZ, RZ, 0x1 ;  /* 0x00000001ff127424 */ /* 0x000fca00078e00ff */
[----:B------:R-:W1:Y:S01]  /*0ae0*/  MUFU.COS R4, R5 ;  /* 0x0000000500047308 */ /* 0x000e620000000000 */
[-C--:B0-----:R-:W-:Y:S01]  /*0af0*/  FMUL R2, R2, R31.reuse ;  /* 0x0000001f02027220 */ /* 0x081fe20000400000 */
[----:B-1----:R-:W-:-:S07]  /*0b00*/  FMUL R31, R4, R31 ;  /* 0x0000001f041f7220 */ /* 0x002fce0000400000 */
.L_x_35:
[----:B------:R-:W-:Y:S05]  /*0b10*/  BSYNC.RECONVERGENT B0 ;  /* 0x0000000000007941 */ /* 0x000fea0003800200 */
.L_x_34:
[----:B------:R-:W0:Y:S01]  /*0b20*/  F2F.F64.F32 R4, R2 ;  /* 0x0000000200047310 */ /* 0x000e220000201800 */
[----:B------:R-:W-:Y:S01]  /*0b30*/  UMOV UR6, 0x4d551d69 ;  /* 0x4d551d6900067882 */ /* 0x000fe20000000000 */
[----:B------:R-:W-:Y:S01]  /*0b40*/  UMOV UR7, 0x3eef7510 ;  /* 0x3eef751000077882 */ /* 0x000fe20000000000 */
[----:B------:R-:W-:Y:S02]  /*0b50*/  IMAD.MOV.U32 R23, RZ, RZ, R22 ;  /* 0x000000ffff177224 */ /* 0x000fe400078e0016 */
[----:B------:R-:W-:Y:S02]  /*0b60*/  IMAD.MOV.U32 R21, RZ, RZ, R3 ;  /* 0x000000ffff157224 */ /* 0x000fe400078e0003 */
[----:B------:R-:W-:Y:S02]  /*0b70*/  IMAD.MOV.U32 R20, RZ, RZ, R0 ;  /* 0x000000ffff147224 */ /* 0x000fe400078e0000 */
[----:B------:R-:W-:Y:S01]  /*0b80*/  IMAD.MOV.U32 R22, RZ, RZ, R25 ;  /* 0x000000ffff167224 */ /* 0x000fe200078e0019 */
[----:B0-----:R-:W-:Y:S01]  /*0b90*/  DMUL R4, R4, UR6 ;  /* 0x0000000604047c28 */ /* 0x001fe20008000000 */
[----:B------:R-:W-:Y:S10]  /*0ba0*/  BRA `(.L_x_33) ;  /* 0x00000000003c7947 */ /* 0x000ff40003800000 */
.L_x_27:
[----:B-----5:R-:W-:Y:S01]  /*0bb0*/  SHF.R.U32.HI R0, RZ, 0x2, R25 ;  /* 0x00000002ff007819 */ /* 0x020fe20000011619 */
[----:B------:R-:W-:Y:S01]  /*0bc0*/  IMAD.SHL.U32 R2, R21, 0x10, RZ ;  /* 0x0000001015027824 */ /* 0x000fe200078e00ff */
[----:B------:R-:W-:Y:S01]  /*0bd0*/  UMOV UR6, 0xfc8b007a ;  /* 0xfc8b007a00067882 */ /* 0x000fe20000000000 */
[----:B------:R-:W-:Y:S01]  /*0be0*/  VIADD R24, R24, 0x587c5 ;  /* 0x000587c518187836 */ /* 0x000fe20000000000 */
[----:B------:R-:W-:Y:S01]  /*0bf0*/  LOP3.LUT R0, R0, R25, RZ, 0x3c, !PT ;  /* 0x0000001900007212 */ /* 0x000fe200078e3cff */
[----:B------:R-:W-:-:S04]  /*0c00*/  UMOV UR7, 0x401921fa ;  /* 0x401921fa00077882 */ /* 0x000fc80000000000 */
[----:B------:R-:W-:-:S05]  /*0c10*/  IMAD.SHL.U32 R3, R0, 0x2, RZ ;  /* 0x0000000200037824 */ /* 0x000fca00078e00ff */
[----:B------:R-:W-:-:S04]  /*0c20*/  LOP3.LUT R3, R21, R2, R3, 0x96, !PT ;  /* 0x0000000215037212 */ /* 0x000fc800078e9603 */
[----:B------:R-:W-:Y:S01]  /*0c30*/  LOP3.LUT R17, R3, R0, RZ, 0x3c, !PT ;  /* 0x0000000003117212 */ /* 0x000fe200078e3cff */
[----:B------:R-:W-:-:S04]  /*0c40*/  IMAD.MOV.U32 R3, RZ, RZ, 0x2f800000 ;  /* 0x2f800000ff037424 */ /* 0x000fc800078e00ff */
[----:B------:R-:W-:-:S05]  /*0c50*/  IMAD.IADD R0, R17, 0x1, R24 ;  /* 0x0000000111007824 */ /* 0x000fca00078e0218 */
[----:B------:R-:W-:-:S05]  /*0c60*/  I2FP.F32.U32 R0, R0 ;  /* 0x0000000000007245 */ /* 0x000fca0000201000 */
[----:B------:R-:W-:-:S04]  /*0c70*/  FFMA R0, R0, R3, 1.1641532182693481445e-10 ;  /* 0x2f00000000007423 */ /* 0x000fc80000000003 */
[----:B------:R-:W0:Y:S02]  /*0c80*/  F2F.F64.F32 R4, R0 ;  /* 0x0000000000047310 */ /* 0x000e240000201800 */
[----:B0-----:R-:W-:-:S11]  /*0c90*/  DMUL R4, R4, UR6 ;  /* 0x0000000604047c28 */ /* 0x001fd60008000000 */
.L_x_33:
[----:B------:R-:W0:Y:S01]  /*0ca0*/  LDC.64 R2, c[0x0][0x380] ;  /* 0x0000e000ff027b82 */ /* 0x000e220000000a00 */
[----:B------:R-:W-:Y:S01]  /*0cb0*/  IMAD.MOV.U32 R25, RZ, RZ, R22 ;  /* 0x000000ffff197224 */ /* 0x000fe200078e0016 */
[----:B------:R-:W-:Y:S01]  /*0cc0*/  STG.E.64 desc[UR4][R28.64+0x18], R18 ;  /* 0x000018121c007986 */ /* 0x000fe2000c101b04 */
[----:B------:R-:W-:Y:S02]  /*0cd0*/  IMAD.MOV.U32 R6, RZ, RZ, R23 ;  /* 0x000000ffff067224 */ /* 0x000fe400078e0017 */
[----:B------:R-:W-:Y:S01]  /*0ce0*/  IMAD.MOV.U32 R7, RZ, RZ, R20 ;  /* 0x000000ffff077224 */ /* 0x000fe200078e0014 */
[----:B------:R-:W-:Y:S01]  /*0cf0*/  STG.E.64 desc[UR4][R28.64+0x28], R26 ;  /* 0x0000281a1c007986 */ /* 0x000fe2000c101b04 */
[----:B------:R-:W-:-:S03]  /*0d00*/  IMAD.MOV.U32 R16, RZ, RZ, R21 ;  /* 0x000000ffff107224 */ /* 0x000fc600078e0015 */
[----:B------:R-:W-:Y:S04]  /*0d10*/  STG.E desc[UR4][R28.64+0x20], R31 ;  /* 0x0000201f1c007986 */ /* 0x000fe8000c101904 */
[----:B------:R-:W-:Y:S04]  /*0d20*/  STG.E.64 desc[UR4][R28.64], R24 ;  /* 0x000000181c007986 */ /* 0x000fe8000c101b04 */
[----:B------:R-:W-:Y:S04]  /*0d30*/  STG.E.64 desc[UR4][R28.64+0x8], R6 ;  /* 0x000008061c007986 */ /* 0x000fe8000c101b04 */
[----:B------:R-:W-:Y:S01]  /*0d40*/  STG.E.64 desc[UR4][R28.64+0x10], R16 ;  /* 0x000010101c007986 */ /* 0x000fe2000c101b04 */
[----:B0-----:R-:W-:-:S05]  /*0d50*/  IMAD.WIDE R2, R30, 0x8, R2 ;  /* 0x000000081e027825 */ /* 0x001fca00078e0202 */
[----:B------:R-:W-:Y:S01]  /*0d60*/  STG.E.64 desc[UR4][R2.64], R4 ;  /* 0x0000000402007986 */ /* 0x000fe2000c101b04 */
[----:B------:R-:W-:Y:S05]  /*0d70*/  EXIT ;  /* 0x000000000000794d */ /* 0x000fea0003800000 */
        .weak           $__internal_2_$__cuda_sm20_sqrt_rn_f32_slowpath
        .type           $__internal_2_$__cuda_sm20_sqrt_rn_f32_slowpath,@function
        .size           $__internal_2_$__cuda_sm20_sqrt_rn_f32_slowpath,($_Z10kernel_angPdP17curandStateXORWOWii$__internal_trig_reduction_slowpathd - $__internal_2_$__cuda_sm20_sqrt_rn_f32_slowpath)
$__internal_2_$__cuda_sm20_sqrt_rn_f32_slowpath:
[----:B------:R-:W-:-:S13]  /*0d80*/  LOP3.LUT P0, RZ, R4, 0x7fffffff, RZ, 0xc0, !PT ;  /* 0x7fffffff04ff7812 */ /* 0x000fda000780c0ff */
[----:B------:R-:W-:Y:S01]  /*0d90*/  @!P0 IMAD.MOV.U32 R2, RZ, RZ, R4 ;  /* 0x000000ffff028224 */ /* 0x000fe200078e0004 */
[----:B------:R-:W-:Y:S06]  /*0da0*/  @!P0 BRA `(.L_x_39) ;  /* 0x0000000000448947 */ /* 0x000fec0003800000 */
[----:B------:R-:W-:Y:S01]  /*0db0*/  FSETP.GEU.FTZ.AND P0, PT, R4, RZ, PT ;  /* 0x000000ff0400720b */ /* 0x000fe20003f1e000 */
[----:B------:R-:W-:-:S12]  /*0dc0*/  IMAD.MOV.U32 R0, RZ, RZ, R4 ;  /* 0x000000ffff007224 */ /* 0x000fd800078e0004 */
[----:B------:R-:W-:Y:S01]  /*0dd0*/  @!P0 IMAD.MOV.U32 R2, RZ, RZ, 0x7fffffff ;  /* 0x7fffffffff028424 */ /* 0x000fe200078e00ff */
        /* <DEDUP_REMOVED lines=8> */
[----:B------:R-:W-:-:S03]  /*0e60*/  @P0 FMUL.FTZ R5, R5, 0.5 ;  /* 0x3f00000005050820 */ /* 0x000fc60000410000 */
[----:B------:R-:W-:-:S04]  /*0e70*/  @P0 FADD.FTZ R2, -R7, -RZ ;  /* 0x800000ff07020221 */ /* 0x000fc80000010100 */
[----:B------:R-:W-:Y:S01]  /*0e80*/  @P0 FFMA R6, R7, R2, R4 ;  /* 0x0000000207060223 */ /* 0x000fe20000000004 */
[----:B------:R-:W-:-:S03]  /*0e90*/  @!P0 IMAD.MOV.U32 R2, RZ, RZ, R0 ;  /* 0x000000ffff028224 */ /* 0x000fc600078e0000 */
[----:B------:R-:W-:-:S04]  /*0ea0*/  @P0 FFMA R5, R6, R5, R7 ;  /* 0x0000000506050223 */ /* 0x000fc80000000007 */
[----:B------:R-:W-:-:S07]  /*0eb0*/  @P0 FMUL.FTZ R2, R5, 2.3283064365386962891e-10 ;  /* 0x2f80000005020820 */ /* 0x000fce0000410000 */
.L_x_39:
[----:B------:R-:W-:Y:S02]  /*0ec0*/  IMAD.MOV.U32 R4, RZ, RZ, R8 ;  /* 0x000000ffff047224 */ /* 0x000fe400078e0008 */
[----:B------:R-:W-:-:S04]  /*0ed0*/  IMAD.MOV.U32 R5, RZ, RZ, 0x0 ;  /* 0x00000000ff057424 */ /* 0x000fc800078e00ff */
[----:B------:R-:W-:Y:S05]  /*0ee0*/  RET.REL.NODEC R4 `(_Z10kernel_angPdP17curandStateXORWOWii) ;  /* 0xfffffff004447950 */ /* 0x000fea0003c3ffff */
        .type           $_Z10kernel_angPdP17curandStateXORWOWii$__internal_trig_reduction_slowpathd,@function
        .size           $_Z10kernel_angPdP17curandStateXORWOWii$__internal_trig_reduction_slowpathd,(.L_x_151 - $_Z10kernel_angPdP17curandStateXORWOWii$__internal_trig_reduction_slowpathd)
$_Z10kernel_angPdP17curandStateXORWOWii$__internal_trig_reduction_slowpathd:
[--C-:B------:R-:W-:Y:S01]  /*0ef0*/  SHF.R.U32.HI R2, RZ, 0x14, R5.reuse ;  /* 0x00000014ff027819 */ /* 0x100fe20000011605 */
[----:B------:R-:W-:Y:S02]  /*0f00*/  IMAD.MOV.U32 R10, RZ, RZ, R4 ;  /* 0x000000ffff0a7224 */ /* 0x000fe400078e0004 */
[----:B------:R-:W-:Y:S01]  /*0f10*/  IMAD.MOV.U32 R11, RZ, RZ, R5 ;  /* 0x000000ffff0b7224 */ /* 0x000fe200078e0005 */
[----:B------:R-:W-:Y:S01]  /*0f20*/  LOP3.LUT R6, R2, 0x7ff, RZ, 0xc0, !PT ;  /* 0x000007ff02067812 */ /* 0x000fe200078ec0ff */
[----:B------:R-:W-:-:S03]  /*0f30*/  IMAD.MOV.U32 R3, RZ, RZ, RZ ;  /* 0x000000ffff037224 */ /* 0x000fc600078e00ff */
[----:B------:R-:W-:-:S13]  /*0f40*/  ISETP.NE.AND P0, PT, R6, 0x7ff, PT ;  /* 0x000007ff0600780c */ /* 0x000fda0003f05270 */
[----:B------:R-:W-:Y:S05]  /*0f50*/  @!P0 BRA `(.L_x_40) ;  /* 0x00000008006c8947 */ /* 0x000fea0003800000 */
[----:B------:R-:W-:Y:S01]  /*0f60*/  VIADD R3, R6, 0xfffffc00 ;  /* 0xfffffc0006037836 */ /* 0x000fe20000000000 */
[----:B------:R-:W-:Y:S01]  /*0f70*/  BSSY.RECONVERGENT B2, `(.L_x_41) ;  /* 0x0000035000027945 */ /* 0x000fe20003800200 */
[----:B------:R-:W-:-:S03]  /*0f80*/  CS2R R8, SRZ ;  /* 0x0000000000087805 */ /* 0x000fc6000001ff00 */
[----:B------:R-:W-:Y:S02]  /*0f90*/  SHF.R.U32.HI R4, RZ, 0x6, R3 ;  /* 0x00000006ff047819 */ /* 0x000fe40000011603 */
[----:B------:R-:W-:Y:S02]  /*0fa0*/  ISETP.GE.U32.AND P0, PT, R3, 0x80, PT ;  /* 0x000000800300780c */ /* 0x000fe40003f06070 */
[C---:B------:R-:W-:Y:S02]  /*0fb0*/  IADD3 R3, PT, PT, -R4.reuse, 0x13, RZ ;  /* 0x0000001304037810 */ /* 0x040fe40007ffe1ff */
[----:B------:R-:W-:Y:S02]  /*0fc0*/  IADD3 R15, PT, PT, -R4, 0xf, RZ ;  /* 0x0000000f040f7810 */ /* 0x000fe40007ffe1ff */
[----:B------:R-:W-:Y:S01]  /*0fd0*/  SEL R12, R3, 0x12, P0 ;  /* 0x00000012030c7807 */ /* 0x000fe20000000000 */
[----:B------:R-:W-:-:S03]  /*0fe0*/  IMAD.MOV.U32 R3, RZ, RZ, R5 ;  /* 0x000000ffff037224 */ /* 0x000fc600078e0005 */
[----:B------:R-:W-:-:S13]  /*0ff0*/  ISETP.GE.AND P0, PT, R15, R12, PT ;  /* 0x0000000c0f00720c */ /* 0x000fda0003f06270 */
[----:B------:R-:W-:Y:S05]  /*1000*/  @P0 BRA `(.L_x_42) ;  /* 0x0000000000ac0947 */ /* 0x000fea0003800000 */
[----:B------:R-:W0:Y:S01]  /*1010*/  LDC.64 R6, c[0x0][0x358] ;  /* 0x0000d600ff067b82 */ /* 0x000e220000000a00 */
[----:B------:R-:W-:Y:S01]  /*1020*/  IADD3 R5, PT, PT, RZ, -R4, -R12 ;  /* 0x80000004ff057210 */ /* 0x000fe20007ffe80c */
[----:B------:R-:W-:Y:S01]  /*1030*/  BSSY.RECONVERGENT B3, `(.L_x_43) ;  /* 0x0000022000037945 */ /* 0x000fe20003800200 */
[C---:B------:R-:W-:Y:S01]  /*1040*/  SHF.L.U64.HI R4, R10.reuse, 0xb, R11 ;  /* 0x0000000b0a047819 */ /* 0x040fe2000001020b */
[----:B------:R-:W-:Y:S01]  /*1050*/  IMAD.SHL.U32 R13, R10, 0x800, RZ ;  /* 0x000008000a0d7824 */ /* 0x000fe200078e00ff */
[----:B------:R-:W-:Y:S01]  /*1060*/  CS2R R8, SRZ ;  /* 0x0000000000087805 */ /* 0x000fe2000001ff00 */
[----:B------:R-:W-:Y:S01]  /*1070*/  IMAD.MOV.U32 R12, RZ, RZ, RZ ;  /* 0x000000ffff0c7224 */ /* 0x000fe200078e00ff */
[----:B------:R-:W-:-:S07]  /*1080*/  LOP3.LUT R4, R4, 0x80000000, RZ, 0xfc, !PT ;  /* 0x8000000004047812 */ /* 0x000fce00078efcff */
.L_x_44:
[----:B------:R-:W1:Y:S01]  /*1090*/  LDC.64 R10, c[0x4][0x40] ;  /* 0x01001000ff0a7b82 */ /* 0x000e620000000a00 */
[----:B0-----:R-:W-:Y:S02]  /*10a0*/  R2UR UR6, R6 ;  /* 0x00000000060672ca */ /* 0x001fe400000e0000 */
[----:B------:R-:W-:Y:S01]  /*10b0*/  R2UR UR7, R7 ;  /* 0x00000000070772ca */ /* 0x000fe200000e0000 */
[----:B-1----:R-:W-:-:S12]  /*10c0*/  IMAD.WIDE R10, R15, 0x8, R10 ;  /* 0x000000080f0a7825 */ /* 0x002fd800078e020a */
[----:B------:R-:W2:Y:S01]  /*10d0*/  LDG.E.64.CONSTANT R10, desc[UR6][R10.64] ;  /* 0x000000060a0a7981 */ /* 0x000ea2000c1e9b00 */
[----:B------:R-:W-:Y:S02]  /*10e0*/  VIADD R5, R5, 0x1 ;  /* 0x0000000105057836 */ /* 0x000fe40000000000 */
[----:B------:R-:W-:Y:S02]  /*10f0*/  VIADD R15, R15, 0x1 ;  /* 0x000000010f0f7836 */ /* 0x000fe40000000000 */
[----:B--2---:R-:W-:-:S04]  /*1100*/  IMAD.WIDE.U32 R8, P2, R10, R13, R8 ;  /* 0x0000000d0a087225 */ /* 0x004fc80007840008 */
[----:B------:R-:W-:Y:S02]  /*1110*/  IMAD R25, R10, R4, RZ ;  /* 0x000000040a197224 */ /* 0x000fe400078e02ff */
[CC--:B------:R-:W-:Y:S02]  /*1120*/  IMAD R14, R11.reuse, R13.reuse, RZ ;  /* 0x0000000d0b0e7224 */ /* 0x0c0fe400078e02ff */
[----:B------:R-:W-:Y:S01]  /*1130*/  IMAD.HI.U32 R33, R11, R13, RZ ;  /* 0x0000000d0b217227 */ /* 0x000fe200078e00ff */
[----:B------:R-:W-:-:S03]  /*1140*/  IADD3 R9, P0, PT, R25, R9, RZ ;  /* 0x0000000919097210 */ /* 0x000fc60007f1e0ff */
[----:B------:R-:W-:Y:S01]  /*1150*/  IMAD R25, R12, 0x8, R1 ;  /* 0x000000080c197824 */ /* 0x000fe200078e0201 */
[----:B------:R-:W-:Y:S01]  /*1160*/  IADD3 R9, P1, PT, R14, R9, RZ ;  /* 0x000000090e097210 */ /* 0x000fe20007f3e0ff */
[----:B------:R-:W-:-:S04]  /*1170*/  IMAD.HI.U32 R14, R10, R4, RZ ;  /* 0x000000040a0e7227 */ /* 0x000fc800078e00ff */
[----:B------:R-:W-:Y:S01]  /*1180*/  IMAD.X R10, RZ, RZ, R14, P2 ;  /* 0x000000ffff0a7224 */ /* 0x000fe200010e060e */
[----:B------:R0:W-:Y:S01]  /*1190*/  STL.64 [R25], R8 ;  /* 0x0000000819007387 */ /* 0x0001e20000100a00 */
[----:B------:R-:W-:-:S03]  /*11a0*/  IMAD.HI.U32 R14, R11, R4, RZ ;  /* 0x000000040b0e7227 */ /* 0x000fc600078e00ff */
[----:B------:R-:W-:Y:S01]  /*11b0*/  IADD3.X R10, P0, PT, R33, R10, RZ, P0, !PT ;  /* 0x0000000a210a7210 */ /* 0x000fe2000071e4ff */
[----:B------:R-:W-:Y:S02]  /*11c0*/  IMAD R11, R11, R4, RZ ;  /* 0x000000040b0b7224 */ /* 0x000fe400078e02ff */
[----:B------:R-:W-:-:S03]  /*11d0*/  VIADD R12, R12, 0x1 ;  /* 0x000000010c0c7836 */ /* 0x000fc60000000000 */
[----:B------:R-:W-:Y:S01]  /*11e0*/  IADD3.X R11, P1, PT, R11, R10, RZ, P1, !PT ;  /* 0x0000000a0b0b7210 */ /* 0x000fe20000f3e4ff */
[----:B------:R-:W-:Y:S01]  /*11f0*/  IMAD.X R10, RZ, RZ, R14, P0 ;  /* 0x000000ffff0a7224 */ /* 0x000fe200000e060e */
[----:B------:R-:W-:-:S03]  /*1200*/  ISETP.NE.AND P0, PT, R5, -0xf, PT ;  /* 0xfffffff10500780c */ /* 0x000fc60003f05270 */
[----:B------:R-:W-:Y:S02]  /*1210*/  IMAD.X R10, RZ, RZ, R10, P1 ;  /* 0x000000ffff0a7224 */ /* 0x000fe400008e060a */
[----:B0-----:R-:W-:Y:S02]  /*1220*/  IMAD.MOV.U32 R8, RZ, RZ, R11 ;  /* 0x000000ffff087224 */ /* 0x001fe400078e000b */
[----:B------:R-:W-:-:S06]  /*1230*/  IMAD.MOV.U32 R9, RZ, RZ, R10 ;  /* 0x000000ffff097224 */ /* 0x000fcc00078e000a */
[----:B------:R-:W-:Y:S05]  /*1240*/  @P0 BRA `(.L_x_44) ;  /* 0xfffffffc00900947 */ /* 0x000fea000383ffff */
[----:B------:R-:W-:Y:S05]  /*1250*/  BSYNC.RECONVERGENT B3 ;  /* 0x0000000000037941 */ /* 0x000fea0003800200 */
.L_x_43:
[----:B------:R-:W-:-:S05]  /*1260*/  LOP3.LUT R4, R2, 0x7ff, RZ, 0xc0, !PT ;  /* 0x000007ff02047812 */ /* 0x000fca00078ec0ff */
[----:B------:R-:W-:-:S05]  /*1270*/  VIADD R4, R4, 0xfffffc00 ;  /* 0xfffffc0004047836 */ /* 0x000fca0000000000 */
[----:B------:R-:W-:Y:S02]  /*1280*/  SHF.R.U32.HI R5, RZ, 0x6, R4 ;  /* 0x00000006ff057819 */ /* 0x000fe40000011604 */
[----:B------:R-:W-:Y:S02]  /*1290*/  ISETP.GE.U32.AND P0, PT, R4, 0x80, PT ;  /* 0x000000800400780c */ /* 0x000fe40003f06070 */
[----:B------:R-:W-:-:S04]  /*12a0*/  IADD3 R5, PT, PT, -R5, 0x13, RZ ;  /* 0x0000001305057810 */ /* 0x000fc80007ffe1ff */
[----:B------:R-:W-:-:S07]  /*12b0*/  SEL R15, R5, 0x12, P0 ;  /* 0x00000012050f7807 */ /* 0x000fce0000000000 */
.L_x_42:
[----:B------:R-:W-:Y:S05]  /*12c0*/  BSYNC.RECONVERGENT B2 ;  /* 0x0000000000027941 */ /* 0x000fea0003800200 */
.L_x_41:
[C---:B------:R-:W-:Y:S02]  /*12d0*/  LOP3.LUT R4, R2.reuse, 0x7ff, RZ, 0xc0, !PT ;  /* 0x000007ff02047812 */ /* 0x040fe400078ec0ff */
[----:B------:R-:W-:-:S03]  /*12e0*/  LOP3.LUT P0, R35, R2, 0x3f, RZ, 0xc0, !PT ;  /* 0x0000003f02237812 */ /* 0x000fc6000780c0ff */
[----:B------:R-:W-:-:S05]  /*12f0*/  VIADD R4, R4, 0xfffffc00 ;  /* 0xfffffc0004047836 */ /* 0x000fca0000000000 */
[----:B------:R-:W-:-:S05]  /*1300*/  SHF.R.U32.HI R4, RZ, 0x6, R4 ;  /* 0x00000006ff047819 */ /* 0x000fca0000011604 */
[----:B------:R-:W-:-:S04]  /*1310*/  IMAD.IADD R2, R4, 0x1, R15 ;  /* 0x0000000104027824 */ /* 0x000fc800078e020f */
[----:B------:R-:W-:-:S05]  /*1320*/  IMAD.U32 R37, R2, 0x8, R1 ;  /* 0x0000000802257824 */ /* 0x000fca00078e0001 */
[----:B------:R0:W-:Y:S04]  /*1330*/  STL.64 [R37+-0x78], R8 ;  /* 0xffff880825007387 */ /* 0x0001e80000100a00 */
[----:B------:R-:W2:Y:S04]  /*1340*/  @P0 LDL.64 R12, [R1+0x8] ;  /* 0x00000800010c0983 */ /* 0x000ea80000100a00 */
[----:B------:R-:W3:Y:S04]  /*1350*/  LDL.64 R6, [R1+0x10] ;  /* 0x0000100001067983 */ /* 0x000ee80000100a00 */
[----:B------:R-:W4:Y:S01]  /*1360*/  LDL.64 R4, [R1+0x18] ;  /* 0x0000180001047983 */ /* 0x000f220000100a00 */
[----:B------:R-:W-:Y:S01]  /*1370*/  @P0 LOP3.LUT R2, R35, 0x3f, RZ, 0x3c, !PT ;  /* 0x0000003f23020812 */ /* 0x000fe200078e3cff */
[----:B------:R-:W-:Y:S01]  /*1380*/  BSSY.RECONVERGENT B2, `(.L_x_45) ;  /* 0x0000034000027945 */ /* 0x000fe20003800200 */
[----:B--2---:R-:W-:-:S02]  /*1390*/  @P0 SHF.R.U64 R11, R12, 0x1, R13 ;  /* 0x000000010c0b0819 */ /* 0x004fc4000000120d */
[----:B------:R-:W-:Y:S02]  /*13a0*/  @P0 SHF.R.U32.HI R13, RZ, 0x1, R13 ;  /* 0x00000001ff0d0819 */ /* 0x000fe4000001160d */
[CC--:B---3--:R-:W-:Y:S02]  /*13b0*/  @P0 SHF.L.U32 R15, R6.reuse, R35.reuse, RZ ;  /* 0x00000023060f0219 */ /* 0x0c8fe400000006ff */
[----:B0-----:R-:W-:Y:S02]  /*13c0*/  @P0 SHF.R.U64 R8, R11, R2, R13 ;  /* 0x000000020b080219 */ /* 0x001fe4000000120d */
[--C-:B------:R-:W-:Y:S02]  /*13d0*/  @P0 SHF.R.U32.HI R33, RZ, 0x1, R7.reuse ;  /* 0x00000001ff210819 */ /* 0x100fe40000011607 */
[C-C-:B------:R-:W-:Y:S02]  /*13e0*/  @P0 SHF.R.U64 R25, R6.reuse, 0x1, R7.reuse ;  /* 0x0000000106190819 */ /* 0x140fe40000001207 */
[----:B------:R-:W-:-:S02]  /*13f0*/  @P0 SHF.L.U64.HI R10, R6, R35, R7 ;  /* 0x00000023060a0219 */ /* 0x000fc40000010207 */
[----:B------:R-:W-:Y:S02]  /*1400*/  @P0 SHF.R.U32.HI R9, RZ, R2, R13 ;  /* 0x00000002ff090219 */ /* 0x000fe4000001160d */
[----:B------:R-:W-:Y:S02]  /*1410*/  @P0 LOP3.LUT R6, R15, R8, RZ, 0xfc, !PT ;  /* 0x000000080f060212 */ /* 0x000fe400078efcff */
[----:B----4-:R-:W-:Y:S02]  /*1420*/  @P0 SHF.L.U32 R11, R4, R35, RZ ;  /* 0x00000023040b0219 */ /* 0x010fe400000006ff */
[----:B------:R-:W-:Y:S02]  /*1430*/  @P0 SHF.R.U64 R12, R25, R2, R33 ;  /* 0x00000002190c0219 */ /* 0x000fe40000001221 */
[----:B------:R-:W-:Y:S01]  /*1440*/  @P0 LOP3.LUT R7, R10, R9, RZ, 0xfc, !PT ;  /* 0x000000090a070212 */ /* 0x000fe200078efcff */
[----:B------:R-:W-:Y:S01]  /*1450*/  IMAD.SHL.U32 R9, R6, 0x4, RZ ;  /* 0x0000000406097824 */ /* 0x000fe200078e00ff */
[----:B------:R-:W-:-:S02]  /*1460*/  @P0 SHF.L.U64.HI R35, R4, R35, R5 ;  /* 0x0000002304230219 */ /* 0x000fc40000010205 */
[----:B------:R-:W-:Y:S02]  /*1470*/  @P0 SHF.R.U32.HI R2, RZ, R2, R33 ;  /* 0x00000002ff020219 */ /* 0x000fe40000011621 */
[----:B------:R-:W-:Y:S02]  /*1480*/  @P0 LOP3.LUT R4, R11, R12, RZ, 0xfc, !PT ;  /* 0x0000000c0b040212 */ /* 0x000fe400078efcff */
[----:B------:R-:W-:Y:S02]  /*1490*/  SHF.L.U64.HI R13, R6, 0x2, R7 ;  /* 0x00000002060d7819 */ /* 0x000fe40000010207 */
[----:B------:R-:W-:Y:S02]  /*14a0*/  @P0 LOP3.LUT R5, R35, R2, RZ, 0xfc, !PT ;  /* 0x0000000223050212 */ /* 0x000fe400078efcff */
[----:B------:R-:W-:Y:S02]  /*14b0*/  SHF.L.W.U32.HI R7, R7, 0x2, R4 ;  /* 0x0000000207077819 */ /* 0x000fe40000010e04 */
[----:B------:R-:W-:-:S02]  /*14c0*/  IADD3 RZ, P0, PT, RZ, -R9, RZ ;  /* 0x80000009ffff7210 */ /* 0x000fc40007f1e0ff */
[----:B------:R-:W-:Y:S02]  /*14d0*/  LOP3.LUT R2, RZ, R13, RZ, 0x33, !PT ;  /* 0x0000000dff027212 */ /* 0x000fe400078e33ff */
[----:B------:R-:W-:Y:S02]  /*14e0*/  SHF.L.W.U32.HI R4, R4, 0x2, R5 ;  /* 0x0000000204047819 */ /* 0x000fe40000010e05 */
[----:B------:R-:W-:Y:S02]  /*14f0*/  LOP3.LUT R8, RZ, R7, RZ, 0x33, !PT ;  /* 0x00000007ff087212 */ /* 0x000fe400078e33ff */
[----:B------:R-:W-:Y:S02]  /*1500*/  IADD3.X R6, P0, PT, RZ, R2, RZ, P0, !PT ;  /* 0x00000002ff067210 */ /* 0x000fe4000071e4ff */
[----:B------:R-:W-:Y:S02]  /*1510*/  LOP3.LUT R2, RZ, R4, RZ, 0x33, !PT ;  /* 0x00000004ff027212 */ /* 0x000fe400078e33ff */
[----:B------:R-:W-:-:S02]  /*1520*/  IADD3.X R8, P1, PT, RZ, R8, RZ, P0, !PT ;  /* 0x00000008ff087210 */ /* 0x000fc4000073e4ff */
[----:B------:R-:W-:-:S03]  /*1530*/  ISETP.GT.U32.AND P2, PT, R7, -0x1, PT ;  /* 0xffffffff0700780c */ /* 0x000fc60003f44070 */
[----:B------:R-:W-:Y:S01]  /*1540*/  IMAD.X R11, RZ, RZ, R2, P1 ;  /* 0x000000ffff0b7224 */ /* 0x000fe200008e0602 */
[----:B------:R-:W-:-:S04]  /*1550*/  ISETP.GT.AND.EX P0, PT, R4, -0x1, PT, P2 ;  /* 0xffffffff0400780c */ /* 0x000fc80003f04320 */
[----:B------:R-:W-:Y:S02]  /*1560*/  SEL R2, R4, R11, P0 ;  /* 0x0000000b04027207 */ /* 0x000fe40000000000 */
[----:B------:R-:W-:Y:S02]  /*1570*/  SEL R7, R7, R8, P0 ;  /* 0x0000000807077207 */ /* 0x000fe40000000000 */
[----:B------:R-:W-:Y:S02]  /*1580*/  ISETP.NE.U32.AND P1, PT, R2, RZ, PT ;  /* 0x000000ff0200720c */ /* 0x000fe40003f25070 */
[----:B------:R-:W-:Y:S02]  /*1590*/  SEL R12, R13, R6, P0 ;  /* 0x000000060d0c7207 */ /* 0x000fe40000000000 */
[----:B------:R-:W-:Y:S01]  /*15a0*/  SEL R10, R7, R2, !P1 ;  /* 0x00000002070a7207 */ /* 0x000fe20004800000 */
[----:B------:R-:W-:-:S05]  /*15b0*/  @!P0 IMAD.MOV R9, RZ, RZ, -R9 ;  /* 0x000000ffff098224 */ /* 0x000fca00078e0a09 */
[----:B------:R-:W0:Y:S02]  /*15c0*/  FLO.U32 R10, R10 ;  /* 0x0000000a000a7300 */ /* 0x000e2400000e0000 */
[C---:B0-----:R-:W-:Y:S02]  /*15d0*/  IADD3 R11, PT, PT, -R10.reuse, 0x1f, RZ ;  /* 0x0000001f0a0b7810 */ /* 0x041fe40007ffe1ff */
[----:B------:R-:W-:-:S03]  /*15e0*/  IADD3 R8, PT, PT, -R10, 0x3f, RZ ;  /* 0x0000003f0a087810 */ /* 0x000fc60007ffe1ff */
[----:B------:R-:W-:-:S05]  /*15f0*/  @P1 IMAD.MOV R8, RZ, RZ, R11 ;  /* 0x000000ffff081224 */ /* 0x000fca00078e020b */
[----:B------:R-:W-:-:S13]  /*1600*/  ISETP.NE.AND P1, PT, R8, RZ, PT ;  /* 0x000000ff0800720c */ /* 0x000fda0003f25270 */
[----:B------:R-:W-:Y:S05]  /*1610*/  @!P1 BRA `(.L_x_46) ;  /* 0x0000000000289947 */ /* 0x000fea0003800000 */
[C---:B------:R-:W-:Y:S02]  /*1620*/  LOP3.LUT R6, R8.reuse, 0x3f, RZ, 0xc0, !PT ;  /* 0x0000003f08067812 */ /* 0x040fe400078ec0ff */
[--C-:B------:R-:W-:Y:S02]  /*1630*/  SHF.R.U64 R10, R9, 0x1, R12.reuse ;  /* 0x00000001090a7819 */ /* 0x100fe4000000120c */
[----:B------:R-:W-:Y:S02]  /*1640*/  SHF.R.U32.HI R12, RZ, 0x1, R12 ;  /* 0x00000001ff0c7819 */ /* 0x000fe4000001160c */
[----:B------:R-:W-:Y:S02]  /*1650*/  LOP3.LUT R9, R8, 0x3f, RZ, 0xc, !PT ;  /* 0x0000003f08097812 */ /* 0x000fe400078e0cff */
[CC--:B------:R-:W-:Y:S02]  /*1660*/  SHF.L.U64.HI R11, R7.reuse, R6.reuse, R2 ;  /* 0x00000006070b7219 */ /* 0x0c0fe40000010202 */
[----:B------:R-:W-:-:S02]  /*1670*/  SHF.L.U32 R6, R7, R6, RZ ;  /* 0x0000000607067219 */ /* 0x000fc400000006ff */
[-CC-:B------:R-:W-:Y:S02]  /*1680*/  SHF.R.U64 R7, R10, R9.reuse, R12.reuse ;  /* 0x000000090a077219 */ /* 0x180fe4000000120c */
[----:B------:R-:W-:Y:S02]  /*1690*/  SHF.R.U32.HI R2, RZ, R9, R12 ;  /* 0x00000009ff027219 */ /* 0x000fe4000001160c */
[----:B------:R-:W-:Y:S02]  /*16a0*/  LOP3.LUT R7, R6, R7, RZ, 0xfc, !PT ;  /* 0x0000000706077212 */ /* 0x000fe400078efcff */
[----:B------:R-:W-:-:S07]  /*16b0*/  LOP3.LUT R2, R11, R2, RZ, 0xfc, !PT ;  /* 0x000000020b027212 */ /* 0x000fce00078efcff */
.L_x_46:
[----:B------:R-:W-:Y:S05]  /*16c0*/  BSYNC.RECONVERGENT B2 ;  /* 0x0000000000027941 */ /* 0x000fea0003800200 */
.L_x_45:
[----:B------:R-:W-:-:S04]  /*16d0*/  IMAD.WIDE.U32 R10, R7, 0x2168c235, RZ ;  /* 0x2168c235070a7825 */ /* 0x000fc800078e00ff */
[----:B------:R-:W-:Y:S01]  /*16e0*/  IMAD.MOV.U32 R12, RZ, RZ, R11 ;  /* 0x000000ffff0c7224 */ /* 0x000fe200078e000b */
[----:B------:R-:W-:Y:S01]  /*16f0*/  IADD3 RZ, P1, PT, R10, R10, RZ ;  /* 0x0000000a0aff7210 */ /* 0x000fe20007f3e0ff */
[----:B------:R-:W-:Y:S02]  /*1700*/  IMAD.MOV.U32 R13, RZ, RZ, RZ ;  /* 0x000000ffff0d7224 */ /* 0x000fe400078e00ff */
[----:B------:R-:W-:-:S04]  /*1710*/  IMAD.HI.U32 R9, R2, -0x36f0255e, RZ ;  /* 0xc90fdaa202097827 */ /* 0x000fc800078e00ff */
[----:B------:R-:W-:-:S04]  /*1720*/  IMAD.WIDE.U32 R6, R7, -0x36f0255e, R12 ;  /* 0xc90fdaa207067825 */ /* 0x000fc800078e000c */
[C---:B------:R-:W-:Y:S02]  /*1730*/  IMAD R11, R2.reuse, -0x36f0255e, RZ ;  /* 0xc90fdaa2020b7824 */ /* 0x040fe400078e02ff */
[----:B------:R-:W-:-:S04]  /*1740*/  IMAD.WIDE.U32 R6, P2, R2, 0x2168c235, R6 ;  /* 0x2168c23502067825 */ /* 0x000fc80007840006 */
[----:B------:R-:W-:Y:S01]  /*1750*/  IMAD.X R2, RZ, RZ, R9, P2 ;  /* 0x000000ffff027224 */ /* 0x000fe200010e0609 */
[----:B------:R-:W-:Y:S02]  /*1760*/  IADD3 R7, P2, PT, R11, R7, RZ ;  /* 0x000000070b077210 */ /* 0x000fe40007f5e0ff */
[----:B------:R-:W-:Y:S02]  /*1770*/  IADD3.X RZ, P1, PT, R6, R6, RZ, P1, !PT ;  /* 0x0000000606ff7210 */ /* 0x000fe40000f3e4ff */
[C---:B------:R-:W-:Y:S01]  /*1780*/  ISETP.GT.U32.AND P3, PT, R7.reuse, RZ, PT ;  /* 0x000000ff0700720c */ /* 0x040fe20003f64070 */
[----:B------:R-:W-:Y:S01]  /*1790*/  IMAD.X R2, RZ, RZ, R2, P2 ;  /* 0x000000ffff027224 */ /* 0x000fe200010e0602 */
[----:B------:R-:W-:-:S04]  /*17a0*/  IADD3.X R6, P2, PT, R7, R7, RZ, P1, !PT ;  /* 0x0000000707067210 */ /* 0x000fc80000f5e4ff */
[C---:B------:R-:W-:Y:S01]  /*17b0*/  ISETP.GT.AND.EX P1, PT, R2.reuse, RZ, PT, P3 ;  /* 0x000000ff0200720c */ /* 0x040fe20003f24330 */
[----:B------:R-:W-:-:S03]  /*17c0*/  IMAD.X R9, R2, 0x1, R2, P2 ;  /* 0x0000000102097824 */ /* 0x000fc600010e0602 */
[----:B------:R-:W-:Y:S02]  /*17d0*/  SEL R6, R6, R7, P1 ;  /* 0x0000000706067207 */ /* 0x000fe40000800000 */
[----:B------:R-:W-:Y:S02]  /*17e0*/  SEL R7, R9, R2, P1 ;  /* 0x0000000209077207 */ /* 0x000fe40000800000 */
[----:B------:R-:W-:Y:S02]  /*17f0*/  IADD3 R10, P2, PT, R6, 0x1, RZ ;  /* 0x00000001060a7810 */ /* 0x000fe40007f5e0ff */
[----:B------:R-:W-:Y:S02]  /*1800*/  SEL R9, RZ, 0xffffffff, !P1 ;  /* 0xffffffffff097807 */ /* 0x000fe40004800000 */
[----:B------:R-:W-:Y:S01]  /*1810*/  LOP3.LUT P1, R2, R3, 0x80000000, RZ, 0xc0, !PT ;  /* 0x8000000003027812 */ /* 0x000fe2000782c0ff */
[----:B------:R-:W-:Y:S01]  /*1820*/  IMAD.X R7, RZ, RZ, R7, P2 ;  /* 0x000000ffff077224 */ /* 0x000fe200010e0607 */
[----:B------:R-:W-:Y:S01]  /*1830*/  SHF.R.U32.HI R3, RZ, 0x1e, R5 ;  /* 0x0000001eff037819 */ /* 0x000fe20000011605 */
[----:B------:R-:W-:Y:S01]  /*1840*/  IMAD.IADD R8, R9, 0x1, -R8 ;  /* 0x0000000109087824 */ /* 0x000fe200078e0a08 */
[----:B------:R-:W-:-:S02]  /*1850*/  @!P0 LOP3.LUT R2, R2, 0x80000000, RZ, 0x3c, !PT ;  /* 0x8000000002028812 */ /* 0x000fc400078e3cff */
[----:B------:R-:W-:Y:S01]  /*1860*/  SHF.R.U64 R10, R10, 0xa, R7 ;  /* 0x0000000a0a0a7819 */ /* 0x000fe20000001207 */
[----:B------:R-:W-:Y:S01]  /*1870*/  IMAD.SHL.U32 R5, R8, 0x100000, RZ ;  /* 0x0010000008057824 */ /* 0x000fe200078e00ff */
[----:B------:R-:W-:Y:S02]  /*1880*/  LEA.HI R3, R4, R3, RZ, 0x1 ;  /* 0x0000000304037211 */ /* 0x000fe400078f08ff */
[----:B------:R-:W-:-:S03]  /*1890*/  IADD3 R10, P2, PT, R10, 0x1, RZ ;  /* 0x000000010a0a7810 */ /* 0x000fc60007f5e0ff */
[----:B------:R-:W-:Y:S01]  /*18a0*/  @P1 IMAD.MOV R3, RZ, RZ, -R3 ;  /* 0x000000ffff031224 */ /* 0x000fe200078e0a03 */
[----:B------:R-:W-:-:S04]  /*18b0*/  LEA.HI.X R7, R7, RZ, RZ, 0x16, P2 ;  /* 0x000000ff07077211 */ /* 0x000fc800010fb4ff */
[--C-:B------:R-:W-:Y:S02]  /*18c0*/  SHF.R.U64 R10, R10, 0x1, R7.reuse ;  /* 0x000000010a0a7819 */ /* 0x100fe40000001207 */
[----:B------:R-:W-:Y:S02]  /*18d0*/  SHF.R.U32.HI R6, RZ, 0x1, R7 ;  /* 0x00000001ff067819 */ /* 0x000fe40000011607 */
[----:B------:R-:W-:-:S04]  /*18e0*/  IADD3 R10, P2, P3, RZ, RZ, R10 ;  /* 0x000000ffff0a7210 */ /* 0x000fc80007b5e00a */
[----:B------:R-:W-:-:S04]  /*18f0*/  IADD3.X R5, PT, PT, R5, 0x3fe00000, R6, P2, P3 ;  /* 0x3fe0000005057810 */ /* 0x000fc800017e6406 */
[----:B------:R-:W-:-:S07]  /*1900*/  LOP3.LUT R11, R5, R2, RZ, 0xfc, !PT ;  /* 0x00000002050b7212 */ /* 0x000fce00078efcff */
.L_x_40:
[----:B------:R-:W-:Y:S02]  /*1910*/  IMAD.MOV.U32 R4, RZ, RZ, R3 ;  /* 0x000000ffff047224 */ /* 0x000fe400078e0003 */
[----:B------:R-:W-:Y:S02]  /*1920*/  IMAD.MOV.U32 R2, RZ, RZ, R0 ;  /* 0x000000ffff027224 */ /* 0x000fe400078e0000 */
[----:B------:R-:W-:-:S04]  /*1930*/  IMAD.MOV.U32 R3, RZ, RZ, 0x0 ;  /* 0x00000000ff037424 */ /* 0x000fc800078e00ff */
[----:B------:R-:W-:Y:S05]  /*1940*/  RET.REL.NODEC R2 `(_Z10kernel_angPdP17curandStateXORWOWii) ;  /* 0xffffffe402ac7950 */ /* 0x000fea0003c3ffff */
.L_x_47:
        /* <DEDUP_REMOVED lines=11> */
.L_x_151:


//--------------------- .text._Z13setup_kernelsP17curandStateXORWOWm --------------------------
	.section	.text._Z13setup_kernelsP17curandStateXORWOWm,"ax",@progbits
	.align	128
        .global         _Z13setup_kernelsP17curandStateXORWOWm
        .type           _Z13setup_kernelsP17curandStateXORWOWm,@function
        .size           _Z13setup_kernelsP17curandStateXORWOWm,(.L_x_160 - _Z13setup_kernelsP17curandStateXORWOWm)
        .other          _Z13setup_kernelsP17curandStateXORWOWm,@"STO_CUDA_ENTRY STV_DEFAULT"
_Z13setup_kernelsP17curandStateXORWOWm:
.text._Z13setup_kernelsP17curandStateXORWOWm:
[----:B------:R-:W-:Y:S01]  /*0000*/  LDC R1, c[0x0][0x37c] ;  /* 0x0000df00ff017b82 */ /* 0x000fe20000000800 */
[----:B------:R-:W0:Y:S07]  /*0010*/  S2R R11, SR_TID.X ;  /* 0x00000000000b7919 */ /* 0x000e2e0000002100 */
[----:B------:R-:W1:Y:S01]  /*0020*/  S2UR UR5, SR_CTAID.X ;  /* 0x00000000000579c3 */ /* 0x000e620000002500 */
[----:B------:R-:W2:Y:S01]  /*0030*/  LDCU.64 UR6, c[0x0][0x358] ;  /* 0x00006b00ff0677ac */ /* 0x000ea20008000a00 */
[----:B------:R-:W-:Y:S06]  /*0040*/  BSSY.RECONVERGENT B0, `(.L_x_48) ;  /* 0x00000ed000007945 */ /* 0x000fec0003800200 */
[----:B------:R-:W3:Y:S08]  /*0050*/  LDC.64 R4, c[0x0][0x388] ;  /* 0x0000e200ff047b82 */ /* 0x000ef00000000a00 */
[----:B------:R-:W4:Y:S01]  /*0060*/  LDC.64 R2, c[0x0][0x380] ;  /* 0x0000e000ff027b82 */ /* 0x000f220000000a00 */
[----:B-1----:R-:W-:-:S06]  /*0070*/  USHF.L.U32 UR4, UR5, 0xa, URZ ;  /* 0x0000000a05047899 */ /* 0x002fcc00080006ff */
[----:B0-----:R-:W-:Y:S02]  /*0080*/  LOP3.LUT P0, R11, RZ, UR4, R11, 0xee, !PT ;  /* 0x00000004ff0b7c12 */ /* 0x001fe4000f80ee0b */
[----:B---3--:R-:W-:Y:S02]  /*0090*/  LOP3.LUT R0, R4, 0xaad26b49, RZ, 0x3c, !PT ;  /* 0xaad26b4904007812 */ /* 0x008fe400078e3cff */
[----:B------:R-:W-:-:S03]  /*00a0*/  LOP3.LUT R4, R5, 0xf7dcefdd, RZ, 0x3c, !PT ;  /* 0xf7dcefdd05047812 */ /* 0x000fc600078e3cff */
[----:B------:R-:W-:Y:S02]  /*00b0*/  IMAD R0, R0, 0x4182bed5, RZ ;  /* 0x4182bed500007824 */ /* 0x000fe400078e02ff */
[----:B------:R-:W-:Y:S02]  /*00c0*/  IMAD R5, R4, -0x658354e5, RZ ;  /* 0x9a7cab1b04057824 */ /* 0x000fe400078e02ff */
[----:B----4-:R-:W-:Y:S01]  /*00d0*/  IMAD.WIDE R2, R11, 0x30, R2 ;  /* 0x000000300b027825 */ /* 0x010fe200078e0202 */
[C---:B------:R-:W-:Y:S02]  /*00e0*/  LOP3.LUT R8, R0.reuse, 0x159a55e5, RZ, 0x3c, !PT ;  /* 0x159a55e500087812 */ /* 0x040fe400078e3cff */
[C---:B------:R-:W-:Y:S01]  /*00f0*/  IADD3 R6, PT, PT, R0.reuse, 0x64f0c9, R5 ;  /* 0x0064f0c900067810 */ /* 0x040fe20007ffe005 */
[C---:B------:R-:W-:Y:S01]  /*0100*/  VIADD R7, R0.reuse, 0x75bcd15 ;  /* 0x075bcd1500077836 */ /* 0x040fe20000000000 */
[----:B------:R-:W-:Y:S01]  /*0110*/  LOP3.LUT R12, R5, 0x5491333, RZ, 0x3c, !PT ;  /* 0x05491333050c7812 */ /* 0x000fe200078e3cff */
[----:B------:R-:W-:-:S02]  /*0120*/  VIADD R13, R0, 0x583f19 ;  /* 0x00583f19000d7836 */ /* 0x000fc40000000000 */
[----:B------:R-:W-:Y:S01]  /*0130*/  VIADD R9, R5, 0x1f123bb5 ;  /* 0x1f123bb505097836 */ /* 0x000fe20000000000 */
[----:B--2---:R0:W-:Y:S04]  /*0140*/  STG.E.64 desc[UR6][R2.64], R6 ;  /* 0x0000000602007986 */ /* 0x0041e8000c101b06 */
[----:B------:R0:W-:Y:S04]  /*0150*/  STG.E.64 desc[UR6][R2.64+0x8], R8 ;  /* 0x0000080802007986 */ /* 0x0001e8000c101b06 */
[----:B------:R0:W-:Y:S01]  /*0160*/  STG.E.64 desc[UR6][R2.64+0x10], R12 ;  /* 0x0000100c02007986 */ /* 0x0001e2000c101b06 */
[----:B------:R-:W-:Y:S05]  /*0170*/  @!P0 BRA `(.L_x_49) ;  /* 0x0000000c00648947 */ /* 0x000fea0003800000 */
[----:B------:R-:W-:Y:S01]  /*0180*/  SHF.R.S32.HI R0, RZ, 0x1f, R11 ;  /* 0x0000001fff007819 */ /* 0x000fe2000001140b */
[----:B------:R-:W-:-:S07]  /*0190*/  IMAD.MOV.U32 R10, RZ, RZ, RZ ;  /* 0x000000ffff0a7224 */ /* 0x000fce00078e00ff */
.L_x_55:
[----:B0-----:R-:W-:Y:S01]  /*01a0*/  LOP3.LUT R2, R11, 0x3, RZ, 0xc0, !PT ;  /* 0x000000030b027812 */ /* 0x001fe200078ec0ff */
[----:B------:R-:W-:Y:S03]  /*01b0*/  BSSY.RECONVERGENT B1, `(.L_x_50) ;  /* 0x00000cf000017945 */ /* 0x000fe60003800200 */
[----:B------:R-:W-:-:S04]  /*01c0*/  ISETP.NE.U32.AND P0, PT, R2, RZ, PT ;  /* 0x000000ff0200720c */ /* 0x000fc80003f05070 */
[----:B------:R-:W-:-:S13]  /*01d0*/  ISETP.NE.AND.EX P0, PT, RZ, RZ, PT, P0 ;  /* 0x000000ffff00720c */ /* 0x000fda0003f05300 */
[----:B------:R-:W-:Y:S05]  /*01e0*/  @!P0 BRA `(.L_x_51) ;  /* 0x0000000c002c8947 */ /* 0x000fea0003800000 */
[----:B------:R-:W0:Y:S01]  /*01f0*/  LDC.64 R6, c[0x4][RZ] ;  /* 0x01000000ff067b82 */ /* 0x000e220000000a00 */
[----:B------:R-:W-:Y:S02]  /*0200*/  IMAD.MOV.U32 R12, RZ, RZ, RZ ;  /* 0x000000ffff0c7224 */ /* 0x000fe400078e00ff */
[----:B0-----:R-:W-:-:S07]  /*0210*/  IMAD.WIDE.U32 R6, R10, 0xc80, R6 ;  /* 0x00000c800a067825 */ /* 0x001fce00078e0006 */
.L_x_54:
[----:B0-----:R-:W-:Y:S01]  /*0220*/  IMAD.MOV.U32 R13, RZ, RZ, RZ ;  /* 0x000000ffff0d7224 */ /* 0x001fe200078e00ff */
[----:B------:R-:W-:Y:S01]  /*0230*/  CS2R R2, SRZ ;  /* 0x0000000000027805 */ /* 0x000fe2000001ff00 */
[----:B------:R-:W-:Y:S01]  /*0240*/  IMAD.MOV.U32 R15, RZ, RZ, RZ ;  /* 0x000000ffff0f7224 */ /* 0x000fe200078e00ff */
[----:B------:R-:W-:-:S07]  /*0250*/  CS2R R4, SRZ ;  /* 0x0000000000047805 */ /* 0x000fce000001ff00 */
.L_x_53:
[----:B------:R-:W0:Y:S01]  /*0260*/  S2R R14, SR_TID.X ;  /* 0x00000000000e7919 */ /* 0x000e220000002100 */
[----:B------:R-:W1:Y:S01]  /*0270*/  LDC.64 R8, c[0x0][0x380] ;  /* 0x0000e000ff087b82 */ /* 0x000e620000000a00 */
[----:B------:R-:W-:-:S06]  /*0280*/  USHF.L.U32 UR4, UR5, 0xa, URZ ;  /* 0x0000000a05047899 */ /* 0x000fcc00080006ff */
[----:B0-----:R-:W-:-:S05]  /*0290*/  LOP3.LUT R17, RZ, UR4, R14, 0xee, !PT ;  /* 0x00000004ff117c12 */ /* 0x001fca000f8eee0e */
[----:B-1----:R-:W-:-:S04]  /*02a0*/  IMAD.WIDE R8, R17, 0x30, R8 ;  /* 0x0000003011087825 */ /* 0x002fc800078e0208 */
[----:B------:R-:W-:-:S05]  /*02b0*/  IMAD.WIDE.U32 R8, R15, 0x4, R8 ;  /* 0x000000040f087825 */ /* 0x000fca00078e0008 */
[----:B------:R0:W5:Y:S01]  /*02c0*/  LDG.E R16, desc[UR6][R8.64+0x4] ;  /* 0x0000040608107981 */ /* 0x000162000c1e1900 */
[----:B------:R-:W-:-:S07]  /*02d0*/  IMAD.MOV.U32 R17, RZ, RZ, RZ ;  /* 0x000000ffff117224 */ /* 0x000fce00078e00ff */
.L_x_52:
[----:B-----5:R-:W-:Y:S01]  /*02e0*/  SHF.R.U32.HI R24, RZ, R17, R16 ;  /* 0x00000011ff187219 */ /* 0x020fe20000011610 */
[----:B0-----:R-:W-:-:S03]  /*02f0*/  IMAD.SHL.U32 R8, R15, 0x20, RZ ;  /* 0x000000200f087824 */ /* 0x001fc600078e00ff */
[----:B------:R-:W-:Y:S01]  /*0300*/  LOP3.LUT R9, R24, 0x1, RZ, 0xc0, !PT ;  /* 0x0000000118097812 */ /* 0x000fe200078ec0ff */
[----:B------:R-:W-:-:S03]  /*0310*/  IMAD.IADD R8, R8, 0x1, R17 ;  /* 0x0000000108087824 */ /* 0x000fc600078e0211 */
[----:B------:R-:W-:Y:S01]  /*0320*/  ISETP.NE.U32.AND P0, PT, R9, 0x1, PT ;  /* 0x000000010900780c */ /* 0x000fe20003f05070 */
[----:B------:R-:W-:-:S03]  /*0330*/  IMAD R9, R8, 0x5, RZ ;  /* 0x0000000508097824 */ /* 0x000fc600078e02ff */
[----:B------:R-:W-:Y:S01]  /*0340*/  R2P PR, R24, 0x7e ;  /* 0x0000007e18007804 */ /* 0x000fe20000000000 */
[----:B------:R-:W-:-:S08]  /*0350*/  IMAD.WIDE.U32 R8, R9, 0x4, R6 ;  /* 0x0000000409087825 */ /* 0x000fd000078e0006 */
[----:B------:R-:W2:Y:S04]  /*0360*/  @!P0 LDG.E R18, desc[UR6][R8.64] ;  /* 0x0000000608128981 */ /* 0x000ea8000c1e1900 */
[----:B------:R-:W3:Y:S04]  /*0370*/  @P1 LDG.E R22, desc[UR6][R8.64+0x14] ;  /* 0x0000140608161981 */ /* 0x000ee8000c1e1900 */
[----:B------:R-:W4:Y:S04]  /*0380*/  @!P0 LDG.E R20, desc[UR6][R8.64+0x10] ;  /* 0x0000100608148981 */ /* 0x000f28000c1e1900 */
[----:B------:R-:W4:Y:S04]  /*0390*/  @P2 LDG.E R28, desc[UR6][R8.64+0x28] ;  /* 0x00002806081c2981 */ /* 0x000f28000c1e1900 */
[----:B------:R-:W4:Y:S04]  /*03a0*/  @P1 LDG.E R26, desc[UR6][R8.64+0x24] ;  /* 0x00002406081a1981 */ /* 0x000f28000c1e1900 */
[----:B------:R-:W4:Y:S04]  /*03b0*/  @P3 LDG.E R21, desc[UR6][R8.64+0x3c] ;  /* 0x00003c0608153981 */ /* 0x000f28000c1e1900 */
[----:B------:R-:W4:Y:S04]  /*03c0*/  @P2 LDG.E R19, desc[UR6][R8.64+0x38] ;  /* 0x0000380608132981 */ /* 0x000f28000c1e1900 */
[----:B------:R-:W4:Y:S04]  /*03d0*/  @P4 LDG.E R23, desc[UR6][R8.64+0x50] ;  /* 0x0000500608174981 */ /* 0x000f28000c1e1900 */
[----:B------:R-:W4:Y:S01]  /*03e0*/  @P1 LDG.E R25, desc[UR6][R8.64+0x20] ;  /* 0x0000200608191981 */ /* 0x000f22000c1e1900 */
[----:B--2---:R-:W-:-:S03]  /*03f0*/  @!P0 LOP3.LUT R13, R13, R18, RZ, 0x3c, !PT ;  /* 0x000000120d0d8212 */ /* 0x004fc600078e3cff */
[----:B------:R-:W2:Y:S01]  /*0400*/  @!P0 LDG.E R18, desc[UR6][R8.64+0x8] ;  /* 0x0000080608128981 */ /* 0x000ea2000c1e1900 */
[----:B---3--:R-:W-:-:S03]  /*0410*/  @P1 LOP3.LUT R13, R13, R22, RZ, 0x3c, !PT ;  /* 0x000000160d0d1212 */ /* 0x008fc600078e3cff */
[----:B------:R-:W3:Y:S01]  /*0420*/  @P3 LDG.E R22, desc[UR6][R8.64+0x4c] ;  /* 0x00004c0608163981 */ /* 0x000ee2000c1e1900 */
[----:B----4-:R-:W-:-:S03]  /*0430*/  @!P0 LOP3.LUT R3, R3, R20, RZ, 0x3c, !PT ;  /* 0x0000001403038212 */ /* 0x010fc600078e3cff */
[----:B------:R-:W4:Y:S01]  /*0440*/  @P1 LDG.E R20, desc[UR6][R8.64+0x1c] ;  /* 0x00001c0608141981 */ /* 0x000f22000c1e1900 */
[----:B------:R-:W-:Y:S02]  /*0450*/  @P2 LOP3.LUT R13, R13, R28, RZ, 0x3c, !PT ;  /* 0x0000001c0d0d2212 */ /* 0x000fe400078e3cff */
[----:B------:R-:W-:Y:S02]  /*0460*/  @P1 LOP3.LUT R3, R3, R26, RZ, 0x3c, !PT ;  /* 0x0000001a03031212 */ /* 0x000fe400078e3cff */
[----:B------:R-:W4:Y:S01]  /*0470*/  @P5 LDG.E R26, desc[UR6][R8.64+0x64] ;  /* 0x00006406081a5981 */ /* 0x000f22000c1e1900 */
[----:B------:R-:W-:-:S03]  /*0480*/  @P3 LOP3.LUT R13, R13, R21, RZ, 0x3c, !PT ;  /* 0x000000150d0d3212 */ /* 0x000fc600078e3cff */
[----:B------:R-:W4:Y:S01]  /*0490*/  @!P0 LDG.E R21, desc[UR6][R8.64+0xc] ;  /* 0x00000c0608158981 */ /* 0x000f22000c1e1900 */
[----:B------:R-:W-:-:S03]  /*04a0*/  @P2 LOP3.LUT R3, R3, R19, RZ, 0x3c, !PT ;  /* 0x0000001303032212 */ /* 0x000fc600078e3cff */
[----:B------:R-:W4:Y:S01]  /*04b0*/  @!P0 LDG.E R19, desc[UR6][R8.64+0x4] ;  /* 0x0000040608138981 */ /* 0x000f22000c1e1900 */
[----:B------:R-:W-:-:S03]  /*04c0*/  @P4 LOP3.LUT R13, R13, R23, RZ, 0x3c, !PT ;  /* 0x000000170d0d4212 */ /* 0x000fc600078e3cff */
[----:B------:R-:W4:Y:S01]  /*04d0*/  @P1 LDG.E R23, desc[UR6][R8.64+0x18] ;  /* 0x0000180608171981 */ /* 0x000f22000c1e1900 */
[----:B--2---:R-:W-:-:S03]  /*04e0*/  @!P0 LOP3.LUT R5, R5, R18, RZ, 0x3c, !PT ;  /* 0x0000001205058212 */ /* 0x004fc600078e3cff */
[----:B------:R-:W2:Y:S01]  /*04f0*/  @P2 LDG.E R18, desc[UR6][R8.64+0x30] ;  /* 0x0000300608122981 */ /* 0x000ea2000c1e1900 */
[----:B---3--:R-:W-:-:S03]  /*0500*/  @P3 LOP3.LUT R3, R3, R22, RZ, 0x3c, !PT ;  /* 0x0000001603033212 */ /* 0x008fc600078e3cff */
[----:B------:R-:W3:Y:S01]  /*0510*/  @P4 LDG.E R22, desc[UR6][R8.64+0x60] ;  /* 0x0000600608164981 */ /* 0x000ee2000c1e1900 */
[----:B----4-:R-:W-:-:S03]  /*0520*/  @P1 LOP3.LUT R5, R5, R20, RZ, 0x3c, !PT ;  /* 0x0000001405051212 */ /* 0x010fc600078e3cff */
[----:B------:R-:W4:Y:S01]  /*0530*/  @P3 LDG.E R20, desc[UR6][R8.64+0x44] ;  /* 0x0000440608143981 */ /* 0x000f22000c1e1900 */
[----:B------:R-:W-:-:S03]  /*0540*/  @P5 LOP3.LUT R13, R13, R26, RZ, 0x3c, !PT ;  /* 0x0000001a0d0d5212 */ /* 0x000fc600078e3cff */
[----:B------:R-:W4:Y:S01]  /*0550*/  @P6 LDG.E R26, desc[UR6][R8.64+0x78] ;  /* 0x00007806081a6981 */ /* 0x000f22000c1e1900 */
[----:B------:R-:W-:-:S03]  /*0560*/  @!P0 LOP3.LUT R2, R2, R21, RZ, 0x3c, !PT ;  /* 0x0000001502028212 */ /* 0x000fc600078e3cff */
[----:B------:R-:W4:Y:S01]  /*0570*/  @P2 LDG.E R21, desc[UR6][R8.64+0x34] ;  /* 0x0000340608152981 */ /* 0x000f22000c1e1900 */
[----:B------:R-:W-:-:S03]  /*0580*/  @!P0 LOP3.LUT R4, R4, R19, RZ, 0x3c, !PT ;  /* 0x0000001304048212 */ /* 0x000fc600078e3cff */
[----:B------:R-:W4:Y:S01]  /*0590*/  @P2 LDG.E R19, desc[UR6][R8.64+0x2c] ;  /* 0x00002c0608132981 */ /* 0x000f22000c1e1900 */
[----:B------:R-:W-:Y:S02]  /*05a0*/  @P1 LOP3.LUT R2, R2, R25, RZ, 0x3c, !PT ;  /* 0x0000001902021212 */ /* 0x000fe400078e3cff */
[----:B------:R-:W-:Y:S01]  /*05b0*/  @P1 LOP3.LUT R4, R4, R23, RZ, 0x3c, !PT ;  /* 0x0000001704041212 */ /* 0x000fe200078e3cff */
[----:B------:R-:W4:Y:S04]  /*05c0*/  @P3 LDG.E R25, desc[UR6][R8.64+0x48] ;  /* 0x0000480608193981 */ /* 0x000f28000c1e1900 */
[----:B------:R-:W4:Y:S01]  /*05d0*/  @P3 LDG.E R23, desc[UR6][R8.64+0x40] ;  /* 0x0000400608173981 */ /* 0x000f22000c1e1900 */
[----:B------:R-:W-:Y:S02]  /*05e0*/  LOP3.LUT P0, RZ, R24, 0x80, RZ, 0xc0, !PT ;  /* 0x0000008018ff7812 */ /* 0x000fe4000780c0ff */
[----:B--2---:R-:W-:-:S02]  /*05f0*/  @P2 LOP3.LUT R5, R5, R18, RZ, 0x3c, !PT ;  /* 0x0000001205052212 */ /* 0x004fc400078e3cff */
[----:B------:R-:W2:Y:S01]  /*0600*/  @P4 LDG.E R18, desc[UR6][R8.64+0x58] ;  /* 0x0000580608124981 */ /* 0x000ea2000c1e1900 */
[----:B---3--:R-:W-:-:S03]  /*0610*/  @P4 LOP3.LUT R3, R3, R22, RZ, 0x3c, !PT ;  /* 0x0000001603034212 */ /* 0x008fc600078e3cff */
[----:B------:R-:W3:Y:S01]  /*0620*/  @P5 LDG.E R22, desc[UR6][R8.64+0x74] ;  /* 0x0000740608165981 */ /* 0x000ee2000c1e1900 */
[----:B----4-:R-:W-:-:S03]  /*0630*/  @P3 LOP3.LUT R5, R5, R20, RZ, 0x3c, !PT ;  /* 0x0000001405053212 */ /* 0x010fc600078e3cff */
[----:B------:R-:W4:Y:S01]  /*0640*/  @P5 LDG.E R20, desc[UR6][R8.64+0x6c] ;  /* 0x00006c0608145981 */ /* 0x000f22000c1e1900 */
[----:B------:R-:W-:-:S03]  /*0650*/  @P6 LOP3.LUT R13, R13, R26, RZ, 0x3c, !PT ;  /* 0x0000001a0d0d6212 */ /* 0x000fc600078e3cff */
        /* <DEDUP_REMOVED lines=9> */
[----:B--2---:R-:W-:-:S03]  /*06f0*/  @P4 LOP3.LUT R5, R5, R18, RZ, 0x3c, !PT ;  /* 0x0000001205054212 */ /* 0x004fc600078e3cff */
        /* <DEDUP_REMOVED lines=15> */
[----:B--2---:R-:W-:-:S04]  /*07f0*/  @P6 LOP3.LUT R5, R5, R18, RZ, 0x3c, !PT ;  /* 0x0000001205056212 */ /* 0x004fc800078e3cff */
[----:B---3--:R-:W-:Y:S02]  /*0800*/  @P0 LOP3.LUT R5, R5, R22, RZ, 0x3c, !PT ;  /* 0x0000001605050212 */ /* 0x008fe400078e3cff */
[----:B----4-:R-:W-:-:S04]  /*0810*/  @P6 LOP3.LUT R3, R3, R20, RZ, 0x3c, !PT ;  /* 0x0000001403036212 */ /* 0x010fc800078e3cff */
[----:B------:R-:W-:Y:S02]  /*0820*/  @P0 LOP3.LUT R3, R3, R26, RZ, 0x3c, !PT ;  /* 0x0000001a03030212 */ /* 0x000fe400078e3cff */
[----:B------:R-:W-:Y:S02]  /*0830*/  @P6 LOP3.LUT R2, R2, R21, RZ, 0x3c, !PT ;  /* 0x0000001502026212 */ /* 0x000fe400078e3cff */
[----:B------:R-:W-:Y:S02]  /*0840*/  @P6 LOP3.LUT R4, R4, R19, RZ, 0x3c, !PT ;  /* 0x0000001304046212 */ /* 0x000fe400078e3cff */
[----:B------:R-:W-:Y:S02]  /*0850*/  @P0 LOP3.LUT R2, R2, R25, RZ, 0x3c, !PT ;  /* 0x0000001902020212 */ /* 0x000fe400078e3cff */
[----:B------:R-:W-:Y:S02]  /*0860*/  @P0 LOP3.LUT R4, R4, R23, RZ, 0x3c, !PT ;  /* 0x0000001704040212 */ /* 0x000fe400078e3cff */
[----:B------:R-:W-:-:S13]  /*0870*/  R2P PR, R24.B1, 0x7f ;  /* 0x0000007f18007804 */ /* 0x000fda0000001000 */
[----:B------:R-:W2:Y:S04]  /*0880*/  @P0 LDG.E R18, desc[UR6][R8.64+0xa0] ;  /* 0x0000a00608120981 */ /* 0x000ea8000c1e1900 */
[----:B------:R-:W3:Y:S04]  /*0890*/  @P1 LDG.E R20, desc[UR6][R8.64+0xb4] ;  /* 0x0000b40608141981 */ /* 0x000ee8000c1e1900 */
[----:B------:R-:W4:Y:S04]  /*08a0*/  @P2 LDG.E R26, desc[UR6][R8.64+0xc8] ;  /* 0x0000c806081a2981 */ /* 0x000f28000c1e1900 */
[----:B------:R-:W4:Y:S04]  /*08b0*/  @P3 LDG.E R28, desc[UR6][R8.64+0xdc] ;  /* 0x0000dc06081c3981 */ /* 0x000f28000c1e1900 */
[----:B------:R-:W4:Y:S04]  /*08c0*/  @P0 LDG.E R19, desc[UR6][R8.64+0xa4] ;  /* 0x0000a40608130981 */ /* 0x000f28000c1e1900 */
[----:B------:R-:W4:Y:S04]  /*08d0*/  @P0 LDG.E R22, desc[UR6][R8.64+0xb0] ;  /* 0x0000b00608160981 */ /* 0x000f28000c1e1900 */
[----:B------:R-:W4:Y:S04]  /*08e0*/  @P4 LDG.E R25, desc[UR6][R8.64+0xf0] ;  /* 0x0000f00608194981 */ /* 0x000f28000c1e1900 */
[----:B------:R-:W4:Y:S04]  /*08f0*/  @P0 LDG.E R21, desc[UR6][R8.64+0xac] ;  /* 0x0000ac0608150981 */ /* 0x000f28000c1e1900 */
[----:B------:R-:W4:Y:S01]  /*0900*/  @P1 LDG.E R23, desc[UR6][R8.64+0xb8] ;  /* 0x0000b80608171981 */ /* 0x000f22000c1e1900 */
[----:B--2---:R-:W-:-:S03]  /*0910*/  @P0 LOP3.LUT R13, R13, R18, RZ, 0x3c, !PT ;  /* 0x000000120d0d0212 */ /* 0x004fc600078e3cff */
[----:B------:R-:W2:Y:S01]  /*0920*/  @P1 LDG.E R18, desc[UR6][R8.64+0xbc] ;  /* 0x0000bc0608121981 */ /* 0x000ea2000c1e1900 */
[----:B---3--:R-:W-:-:S03]  /*0930*/  @P1 LOP3.LUT R13, R13, R20, RZ, 0x3c, !PT ;  /* 0x000000140d0d1212 */ /* 0x008fc600078e3cff */
[----:B------:R-:W3:Y:S01]  /*0940*/  @P0 LDG.E R20, desc[UR6][R8.64+0xa8] ;  /* 0x0000a80608140981 */ /* 0x000ee2000c1e1900 */
[----:B----4-:R-:W-:-:S03]  /*0950*/  @P2 LOP3.LUT R13, R13, R26, RZ, 0x3c, !PT ;  /* 0x0000001a0d0d2212 */ /* 0x010fc600078e3cff */
[----:B------:R-:W4:Y:S01]  /*0960*/  @P5 LDG.E R26, desc[UR6][R8.64+0x104] ;  /* 0x00010406081a5981 */ /* 0x000f22000c1e1900 */
[----:B------:R-:W-:Y:S02]  /*0970*/  @P3 LOP3.LUT R13, R13, R28, RZ, 0x3c, !PT ;  /* 0x0000001c0d0d3212 */ /* 0x000fe400078e3cff */
[----:B------:R-:W-:Y:S02]  /*0980*/  @P0 LOP3.LUT R4, R4, R19, RZ, 0x3c, !PT ;  /* 0x0000001304040212 */ /* 0x000fe400078e3cff */
        /* <DEDUP_REMOVED lines=9> */
[----:B---3--:R-:W-:-:S03]  /*0a20*/  @P0 LOP3.LUT R5, R5, R20, RZ, 0x3c, !PT ;  /* 0x0000001405050212 */ /* 0x008fc600078e3cff */
[----:B------:R-:W3:Y:S01]  /*0a30*/  @P1 LDG.E R20, desc[UR6][R8.64+0xc4] ;  /* 0x0000c40608141981 */ /* 0x000ee2000c1e1900 */
[----:B--2---:R-:W-:-:S03]  /*0a40*/  @P1 LOP3.LUT R5, R5, R18, RZ, 0x3c, !PT ;  /* 0x0000001205051212 */ /* 0x004fc600078e3cff */
[----:B------:R-:W2:Y:S01]  /*0a50*/  @P3 LDG.E R18, desc[UR6][R8.64+0xe4] ;  /* 0x0000e40608123981 */ /* 0x000ea2000c1e1900 */
[----:B------:R-:W-:Y:S02]  /*0a60*/  LOP3.LUT P0, RZ, R24, 0x8000, RZ, 0xc0, !PT ;  /* 0x0000800018ff7812 */ /* 0x000fe4000780c0ff */
[----:B----4-:R-:W-:Y:S01]  /*0a70*/  @P5 LOP3.LUT R13, R13, R26, RZ, 0x3c, !PT ;  /* 0x0000001a0d0d5212 */ /* 0x010fe200078e3cff */
[----:B------:R-:W4:Y:S04]  /*0a80*/  @P2 LDG.E R24, desc[UR6][R8.64+0xd8] ;  /* 0x0000d80608182981 */ /* 0x000f28000c1e1900 */
[----:B------:R-:W4:Y:S01]  /*0a90*/  @P6 LDG.E R26, desc[UR6][R8.64+0x118] ;  /* 0x00011806081a6981 */ /* 0x000f22000c1e1900 */
[----:B------:R-:W-:Y:S02]  /*0aa0*/  @P1 LOP3.LUT R2, R2, R19, RZ, 0x3c, !PT ;  /* 0x0000001302021212 */ /* 0x000fe400078e3cff */
[----:B------:R-:W-:Y:S01]  /*0ab0*/  @P2 LOP3.LUT R5, R5, R22, RZ, 0x3c, !PT ;  /* 0x0000001605052212 */ /* 0x000fe200078e3cff */
[----:B------:R-:W4:Y:S04]  /*0ac0*/  @P3 LDG.E R19, desc[UR6][R8.64+0xe8] ;  /* 0x0000e80608133981 */ /* 0x000f28000c1e1900 */
[----:B------:R-:W4:Y:S01]  /*0ad0*/  @P4 LDG.E R22, desc[UR6][R8.64+0xf8] ;  /* 0x0000f80608164981 */ /* 0x000f22000c1e1900 */
[----:B------:R-:W-:-:S03]  /*0ae0*/  @P2 LOP3.LUT R4, R4, R21, RZ, 0x3c, !PT ;  /* 0x0000001504042212 */ /* 0x000fc600078e3cff */
[----:B------:R-:W4:Y:S01]  /*0af0*/  @P4 LDG.E R21, desc[UR6][R8.64+0xf4] ;  /* 0x0000f40608154981 */ /* 0x000f22000c1e1900 */
[----:B------:R-:W-:-:S03]  /*0b00*/  @P2 LOP3.LUT R2, R2, R23, RZ, 0x3c, !PT ;  /* 0x0000001702022212 */ /* 0x000fc600078e3cff */
[----:B------:R-:W4:Y:S01]  /*0b10*/  @P4 LDG.E R23, desc[UR6][R8.64+0xfc] ;  /* 0x0000fc0608174981 */ /* 0x000f22000c1e1900 */
[----:B------:R-:W-:-:S03]  /*0b20*/  @P3 LOP3.LUT R4, R4, R25, RZ, 0x3c, !PT ;  /* 0x0000001904043212 */ /* 0x000fc600078e3cff */
[----:B------:R-:W4:Y:S04]  /*0b30*/  @P5 LDG.E R25, desc[UR6][R8.64+0x108] ;  /* 0x0001080608195981 */ /* 0x000f28000c1e1900 */
[----:B------:R-:W4:Y:S01]  /*0b40*/  @P0 LDG.E R27, desc[UR6][R8.64+0x138] ;  /* 0x00013806081b0981 */ /* 0x000f22000c1e1900 */
[----:B---3--:R-:W-:-:S03]  /*0b50*/  @P1 LOP3.LUT R3, R3, R20, RZ, 0x3c, !PT ;  /* 0x0000001403031212 */ /* 0x008fc600078e3cff */
[----:B------:R-:W3:Y:S01]  /*0b60*/  @P3 LDG.E R20, desc[UR6][R8.64+0xec] ;  /* 0x0000ec0608143981 */ /* 0x000ee2000c1e1900 */
[----:B--2---:R-:W-:-:S03]  /*0b70*/  @P3 LOP3.LUT R5, R5, R18, RZ, 0x3c, !PT ;  /* 0x0000001205053212 */ /* 0x004fc600078e3cff */
[----:B------:R-:W2:Y:S01]  /*0b80*/  @P5 LDG.E R18, desc[UR6][R8.64+0x10c] ;  /* 0x00010c0608125981 */ /* 0x000ea2000c1e1900 */
        /* <DEDUP_REMOVED lines=22> */
[----:B------:R-:W-:-:S05]  /*0cf0*/  VIADD R17, R17, 0x10 ;  /* 0x0000001011117836 */ /* 0x000fca0000000000 */
[----:B------:R-:W-:Y:S02]  /*0d00*/  ISETP.NE.AND P1, PT, R17, 0x20, PT ;  /* 0x000000201100780c */ /* 0x000fe40003f25270 */
[----:B------:R-:W-:Y:S02]  /*0d10*/  @P5 LOP3.LUT R2, R2, R19, RZ, 0x3c, !PT ;  /* 0x0000001302025212 */ /* 0x000fe400078e3cff */
[----:B------:R-:W-:Y:S02]  /*0d20*/  @P6 LOP3.LUT R4, R4, R21, RZ, 0x3c, !PT ;  /* 0x0000001504046212 */ /* 0x000fe400078e3cff */
[----:B------:R-:W-:Y:S02]  /*0d30*/  @P6 LOP3.LUT R5, R5, R22, RZ, 0x3c, !PT ;  /* 0x0000001605056212 */ /* 0x000fe400078e3cff */
[----:B------:R-:W-:Y:S02]  /*0d40*/  @P6 LOP3.LUT R2, R2, R23, RZ, 0x3c, !PT ;  /* 0x0000001702026212 */ /* 0x000fe400078e3cff */
[----:B------:R-:W-:-:S02]  /*0d50*/  @P0 LOP3.LUT R4, R4, R25, RZ, 0x3c, !PT ;  /* 0x0000001904040212 */ /* 0x000fc400078e3cff */
[----:B------:R-:W-:Y:S02]  /*0d60*/  @P0 LOP3.LUT R2, R2, R27, RZ, 0x3c, !PT ;  /* 0x0000001b02020212 */ /* 0x000fe400078e3cff */
[----:B---3--:R-:W-:-:S04]  /*0d70*/  @P5 LOP3.LUT R3, R3, R20, RZ, 0x3c, !PT ;  /* 0x0000001403035212 */ /* 0x008fc800078e3cff */
[----:B--2---:R-:W-:Y:S02]  /*0d80*/  @P6 LOP3.LUT R3, R3, R18, RZ, 0x3c, !PT ;  /* 0x0000001203036212 */ /* 0x004fe400078e3cff */
[----:B----4-:R-:W-:Y:S02]  /*0d90*/  @P0 LOP3.LUT R5, R5, R24, RZ, 0x3c, !PT ;  /* 0x0000001805050212 */ /* 0x010fe400078e3cff */
[----:B------:R-:W-:Y:S01]  /*0da0*/  @P0 LOP3.LUT R3, R3, R26, RZ, 0x3c, !PT ;  /* 0x0000001a03030212 */ /* 0x000fe200078e3cff */
[----:B------:R-:W-:Y:S06]  /*0db0*/  @P1 BRA `(.L_x_52) ;  /* 0xfffffff400481947 */ /* 0x000fec000383ffff */
[----:B------:R-:W-:-:S05]  /*0dc0*/  VIADD R15, R15, 0x1 ;  /* 0x000000010f0f7836 */ /* 0x000fca0000000000 */
[----:B------:R-:W-:-:S13]  /*0dd0*/  ISETP.NE.AND P0, PT, R15, 0x5, PT ;  /* 0x000000050f00780c */ /* 0x000fda0003f05270 */
[----:B------:R-:W-:Y:S05]  /*0de0*/  @P0 BRA `(.L_x_53) ;  /* 0xfffffff4001c0947 */ /* 0x000fea000383ffff */
[----:B------:R-:W0:Y:S01]  /*0df0*/  LDC.64 R8, c[0x0][0x380] ;  /* 0x0000e000ff087b82 */ /* 0x000e220000000a00 */
[----:B------:R-:W-:Y:S01]  /*0e00*/  USHF.L.U32 UR4, UR5, 0xa, URZ ;  /* 0x0000000a05047899 */ /* 0x000fe200080006ff */
[----:B------:R-:W-:-:S05]  /*0e10*/  VIADD R12, R12, 0x1 ;  /* 0x000000010c0c7836 */ /* 0x000fca0000000000 */
[----:B------:R-:W-:-:S05]  /*0e20*/  LOP3.LUT R15, RZ, UR4, R14, 0xee, !PT ;  /* 0x00000004ff0f7c12 */ /* 0x000fca000f8eee0e */
[----:B0-----:R-:W-:Y:S01]  /*0e30*/  IMAD.WIDE R8, R15, 0x30, R8 ;  /* 0x000000300f087825 */ /* 0x001fe200078e0208 */
[----:B------:R-:W-:-:S04]  /*0e40*/  LOP3.LUT R15, R11, 0x3, RZ, 0xc0, !PT ;  /* 0x000000030b0f7812 */ /* 0x000fc800078ec0ff */
[----:B------:R0:W-:Y:S01]  /*0e50*/  STG.E.64 desc[UR6][R8.64+0x8], R4 ;  /* 0x0000080408007986 */ /* 0x0001e2000c101b06 */
[----:B------:R-:W-:-:S03]  /*0e60*/  ISETP.GE.U32.AND P0, PT, R12, R15, PT ;  /* 0x0000000f0c00720c */ /* 0x000fc60003f06070 */
[----:B------:R0:W-:Y:S04]  /*0e70*/  STG.E.64 desc[UR6][R8.64+0x10], R2 ;  /* 0x0000100208007986 */ /* 0x0001e8000c101b06 */
[----:B------:R0:W-:Y:S06]  /*0e80*/  STG.E desc[UR6][R8.64+0x4], R13 ;  /* 0x0000040d08007986 */ /* 0x0001ec000c101906 */
[----:B------:R-:W-:Y:S05]  /*0e90*/  @!P0 BRA `(.L_x_54) ;  /* 0xfffffff000e08947 */ /* 0x000fea000383ffff */
.L_x_51:
[----:B------:R-:W-:Y:S05]  /*0ea0*/  BSYNC.RECONVERGENT B1 ;  /* 0x0000000000017941 */ /* 0x000fea0003800200 */
.L_x_50:
[C---:B------:R-:W-:Y:S01]  /*0eb0*/  ISETP.GT.U32.AND P0, PT, R11.reuse, 0x3, PT ;  /* 0x000000030b00780c */ /* 0x040fe20003f04070 */
[----:B------:R-:W-:Y:S01]  /*0ec0*/  VIADD R10, R10, 0x1 ;  /* 0x000000010a0a7836 */ /* 0x000fe20000000000 */
[--C-:B------:R-:W-:Y:S02]  /*0ed0*/  SHF.R.U64 R11, R11, 0x2, R0.reuse ;  /* 0x000000020b0b7819 */ /* 0x100fe40000001200 */
[----:B------:R-:W-:Y:S02]  /*0ee0*/  ISETP.GT.U32.AND.EX P0, PT, R0, RZ, PT, P0 ;  /* 0x000000ff0000720c */ /* 0x000fe40003f04100 */
[----:B------:R-:W-:-:S11]  /*0ef0*/  SHF.R.U32.HI R0, RZ, 0x2, R0 ;  /* 0x00000002ff007819 */ /* 0x000fd60000011600 */
[----:B------:R-:W-:Y:S05]  /*0f00*/  @P0 BRA `(.L_x_55) ;  /* 0xfffffff000a40947 */ /* 0x000fea000383ffff */
.L_x_49:
[----:B------:R-:W-:Y:S05]  /*0f10*/  BSYNC.RECONVERGENT B0 ;  /* 0x0000000000007941 */ /* 0x000fea0003800200 */
.L_x_48:
[----:B------:R-:W1:Y:S01]  /*0f20*/  S2R R0, SR_TID.X ;  /* 0x0000000000007919 */ /* 0x000e620000002100 */
[----:B0-----:R-:W0:Y:S01]  /*0f30*/  LDC.64 R2, c[0x0][0x380] ;  /* 0x0000e000ff027b82 */ /* 0x001e220000000a00 */
[----:B------:R-:W-:-:S06]  /*0f40*/  USHF.L.U32 UR4, UR5, 0xa, URZ ;  /* 0x0000000a05047899 */ /* 0x000fcc00080006ff */
[----:B-1----:R-:W-:-:S05]  /*0f50*/  LOP3.LUT R5, RZ, UR4, R0, 0xee, !PT ;  /* 0x00000004ff057c12 */ /* 0x002fca000f8eee00 */
[----:B0-----:R-:W-:-:S05]  /*0f60*/  IMAD.WIDE R2, R5, 0x30, R2 ;  /* 0x0000003005027825 */ /* 0x001fca00078e0202 */
[----:B------:R-:W-:Y:S04]  /*0f70*/  STG.E.64 desc[UR6][R2.64+0x18], RZ ;  /* 0x000018ff02007986 */ /* 0x000fe8000c101b06 */
[----:B------:R-:W-:Y:S04]  /*0f80*/  STG.E desc[UR6][R2.64+0x20], RZ ;  /* 0x000020ff02007986 */ /* 0x000fe8000c101906 */
[----:B------:R-:W-:Y:S01]  /*0f90*/  STG.E.64 desc[UR6][R2.64+0x28], RZ ;  /* 0x000028ff02007986 */ /* 0x000fe2000c101b06 */
[----:B------:R-:W-:Y:S05]  /*0fa0*/  EXIT ;  /* 0x000000000000794d */ /* 0x000fea0003800000 */
.L_x_56:
        /* <DEDUP_REMOVED lines=13> */
.L_x_160:


//--------------------- .text._Z13particle_pathPdS_S_S_S_ii --------------------------
	.section	.text._Z13particle_pathPdS_S_S_S_ii,"ax",@progbits
	.align	128
        .global         _Z13particle_pathPdS_S_S_S_ii
        .type           _Z13particle_pathPdS_S_S_S_ii,@function
        .size           _Z13particle_pathPdS_S_S_S_ii,(.L_x_155 - _Z13particle_pathPdS_S_S_S_ii)
        .other          _Z13particle_pathPdS_S_S_S_ii,@"STO_CUDA_ENTRY STV_DEFAULT"
_Z13particle_pathPdS_S_S_S_ii:
.text._Z13particle_pathPdS_S_S_S_ii:
        /* <DEDUP_REMOVED lines=11> */
[----:B------:R-:W2:Y:S01]  /*00b0*/  LDCU.64 UR6, c[0x3][0x110] ;  /* 0x00c02200ff0677ac */ /* 0x000ea20008000a00 */
[----:B0-----:R-:W-:-:S06]  /*00c0*/  IMAD.WIDE R28, R0, 0x8, R28 ;  /* 0x00000008001c7825 */ /* 0x001fcc00078e021c */
[----:B-1----:R-:W5:Y:S01]  /*00d0*/  LDG.E.64 R28, desc[UR12][R28.64] ;  /* 0x0000000c1c1c7981 */ /* 0x002f62000c1e1b00 */
[----:B--2---:R-:W-:Y:S01]  /*00e0*/  IMAD.U32 R4, RZ, RZ, UR6 ;  /* 0x00000006ff047e24 */ /* 0x004fe2000f8e00ff */
[----:B------:R-:W0:Y:S01]  /*00f0*/  LDCU.64 UR4, c[0x3][0x70] ;  /* 0x00c00e00ff0477ac */ /* 0x000e220008000a00 */
[----:B------:R-:W-:Y:S01]  /*0100*/  IMAD.U32 R5, RZ, RZ, UR7 ;  /* 0x00000007ff057e24 */ /* 0x000fe2000f8e00ff */
[----:B------:R-:W-:-:S05]  /*0110*/  CS2R R30, SRZ ;  /* 0x00000000001e7805 */ /* 0x000fca000001ff00 */
[----:B------:R-:W-:Y:S01]  /*0120*/  DSETP.GE.AND P0, PT, R4, RZ, PT ;  /* 0x000000ff0400722a */ /* 0x000fe20003f06000 */
[----:B0-----:R-:W-:Y:S02]  /*0130*/  IMAD.U32 R18, RZ, RZ, UR4 ;  /* 0x00000004ff127e24 */ /* 0x001fe4000f8e00ff */
[----:B------:R-:W-:-:S11]  /*0140*/  IMAD.U32 R19, RZ, RZ, UR5 ;  /* 0x00000005ff137e24 */ /* 0x000fd6000f8e00ff */
[----:B------:R-:W-:Y:S05]  /*0150*/  @!P0 BRA `(.L_x_57) ;  /* 0x0000004000888947 */ /* 0x000fea0003800000 */
[----:B------:R-:W0:Y:S01]  /*0160*/  MUFU.RCP64H R3, 5 ;  /* 0x4014000000037908 */ /* 0x000e220000001800 */
[----:B------:R-:W-:Y:S02]  /*0170*/  IMAD.MOV.U32 R8, RZ, RZ, 0x0 ;  /* 0x00000000ff087424 */ /* 0x000fe400078e00ff */
[----:B------:R-:W-:Y:S02]  /*0180*/  IMAD.MOV.U32 R9, RZ, RZ, 0x40140000 ;  /* 0x40140000ff097424 */ /* 0x000fe400078e00ff */
[----:B------:R-:W-:-:S06]  /*0190*/  IMAD.MOV.U32 R2, RZ, RZ, 0x1 ;  /* 0x00000001ff027424 */ /* 0x000fcc00078e00ff */
[----:B0-----:R-:W-:-:S08]  /*01a0*/  DFMA R6, R2, -R8, 1 ;  /* 0x3ff000000206742b */ /* 0x001fd00000000808 */
[----:B------:R-:W-:-:S08]  /*01b0*/  DFMA R6, R6, R6, R6 ;  /* 0x000000060606722b */ /* 0x000fd00000000006 */
[----:B------:R-:W-:-:S08]  /*01c0*/  DFMA R6, R2, R6, R2 ;  /* 0x000000060206722b */ /* 0x000fd00000000002 */
[----:B------:R-:W-:-:S08]  /*01d0*/  DFMA R2, R6, -R8, 1 ;  /* 0x3ff000000602742b */ /* 0x000fd00000000808 */
[----:B------:R-:W-:Y:S01]  /*01e0*/  DFMA R2, R6, R2, R6 ;  /* 0x000000020602722b */ /* 0x000fe20000000006 */
[----:B------:R-:W0:Y:S07]  /*01f0*/  LDC R6, c[0x3][0x114] ;  /* 0x00c04500ff067b82 */ /* 0x000e2e0000000800 */
[----:B------:R-:W-:-:S08]  /*0200*/  DMUL R14, R2, R4 ;  /* 0x00000004020e7228 */ /* 0x000fd00000000000 */
[----:B------:R-:W-:-:S08]  /*0210*/  DFMA R4, R14, -5, R4 ;  /* 0xc01400000e04782b */ /* 0x000fd00000000004 */
[----:B------:R-:W-:Y:S01]  /*0220*/  DFMA R14, R2, R4, R14 ;  /* 0x00000004020e722b */ /* 0x000fe2000000000e */
[----:B0-----:R-:W-:-:S09]  /*0230*/  FSETP.GEU.AND P1, PT, |R6|, 6.5827683646048100446e-37, PT ;  /* 0x036000000600780b */ /* 0x001fd20003f2e200 */
[----:B------:R-:W-:-:S05]  /*0240*/  FFMA R2, RZ, 2.3125, R15 ;  /* 0x40140000ff027823 */ /* 0x000fca000000000f */
[----:B------:R-:W-:-:S13]  /*0250*/  FSETP.GT.AND P0, PT, |R2|, 1.469367938527859385e-39, PT ;  /* 0x001000000200780b */ /* 0x000fda0003f04200 */
[----:B------:R-:W-:Y:S05]  /*0260*/  @P0 BRA P1, `(.L_x_58) ;  /* 0x0000000000240947 */ /* 0x000fea0000800000 */
[----:B------:R-:W0:Y:S01]  /*0270*/  LDCU.64 UR4, c[0x3][0x110] ;  /* 0x00c02200ff0477ac */ /* 0x000e220008000a00 */
[----:B------:R-:W-:Y:S01]  /*0280*/  IMAD.MOV.U32 R18, RZ, RZ, RZ ;  /* 0x000000ffff127224 */ /* 0x000fe200078e00ff */
[----:B------:R-:W-:Y:S01]  /*0290*/  MOV R38, 0x2e0 ;  /* 0x000002e000267802 */ /* 0x000fe20000000f00 */
[----:B------:R-:W-:Y:S02]  /*02a0*/  IMAD.MOV.U32 R19, RZ, RZ, 0x40140000 ;  /* 0x40140000ff137424 */ /* 0x000fe400078e00ff */
[----:B0-----:R-:W-:Y:S02]  /*02b0*/  IMAD.U32 R24, RZ, RZ, UR4 ;  /* 0x00000004ff187e24 */ /* 0x001fe4000f8e00ff */
[----:B------:R-:W-:-:S07]  /*02c0*/  IMAD.U32 R25, RZ, RZ, UR5 ;  /* 0x00000005ff197e24 */ /* 0x000fce000f8e00ff */
[----:B-----5:R-:W-:Y:S05]  /*02d0*/  CALL.REL.NOINC `($__internal_3_$__cuda_sm20_div_rn_f64_full) ;  /* 0x0000004000987944 */ /* 0x020fea0003c00000 */
[----:B------:R-:W-:Y:S02]  /*02e0*/  IMAD.MOV.U32 R14, RZ, RZ, R16 ;  /* 0x000000ffff0e7224 */ /* 0x000fe400078e0010 */
[----:B------:R-:W-:-:S07]  /*02f0*/  IMAD.MOV.U32 R15, RZ, RZ, R17 ;  /* 0x000000ffff0f7224 */ /* 0x000fce00078e0011 */
.L_x_58:
[----:B------:R-:W0:Y:S01]  /*0300*/  LDC.64 R4, c[0x3][0x78] ;  /* 0x00c01e00ff047b82 */ /* 0x000e220000000a00 */
[----:B------:R-:W1:Y:S01]  /*0310*/  LDCU.64 UR42, c[0x3][0x70] ;  /* 0x00c00e00ff2a77ac */ /* 0x000e620008000a00 */
[----:B------:R-:W-:Y:S01]  /*0320*/  DADD R2, R14, 2 ;  /* 0x400000000e027429 */ /* 0x000fe20000000000 */
[----:B------:R-:W-:Y:S02]  /*0330*/  CS2R R6, SRZ ;  /* 0x0000000000067805 */ /* 0x000fe4000001ff00 */
[----:B------:R-:W-:Y:S02]  /*0340*/  CS2R R8, SRZ ;  /* 0x0000000000087805 */ /* 0x000fe4000001ff00 */
[----:B------:R-:W-:Y:S01]  /*0350*/  CS2R R10, SRZ ;  /* 0x00000000000a7805 */ /* 0x000fe2000001ff00 */
[----:B------:R-:W2:Y:S01]  /*0360*/  LDCU.64 UR14, c[0x3][0x78] ;  /* 0x00c00f00ff0e77ac */ /* 0x000ea20008000a00 */
[----:B------:R-:W3:Y:S03]  /*0370*/  LDCU.64 UR16, c[0x3][0x110] ;  /* 0x00c02200ff1077ac */ /* 0x000ee60008000a00 */
[----:B------:R-:W-:Y:S01]  /*0380*/  LOP3.LUT R2, R3, 0x7ff00000, RZ, 0xc0, !PT ;  /* 0x7ff0000003027812 */ /* 0x000fe200078ec0ff */
[----:B------:R-:W4:Y:S01]  /*0390*/  LDCU UR38, c[0x3][0x5c] ;  /* 0x00c00b80ff2677ac */ /* 0x000f220008000800 */
[----:B------:R-:W0:Y:S01]  /*03a0*/  LDCU.64 UR18, c[0x3][0xd8] ;  /* 0x00c01b00ff1277ac */ /* 0x000e220008000a00 */
[----:B-1----:R-:W-:-:S02]  /*03b0*/  IMAD.U32 R12, RZ, RZ, UR42 ;  /* 0x0000002aff0c7e24 */ /* 0x002fc4000f8e00ff */
[----:B------:R-:W-:Y:S01]  /*03c0*/  IMAD.U32 R13, RZ, RZ, UR43 ;  /* 0x0000002bff0d7e24 */ /* 0x000fe2000f8e00ff */
[----:B------:R-:W1:Y:S01]  /*03d0*/  LDCU.64 UR20, c[0x3][0xc0] ;  /* 0x00c01800ff1477ac */ /* 0x000e620008000a00 */
[----:B0-----:R-:W-:Y:S01]  /*03e0*/  DADD R4, R4, 2 ;  /* 0x4000000004047429 */ /* 0x001fe20000000000 */
[----:B------:R-:W0:Y:S01]  /*03f0*/  LDCU.64 UR22, c[0x3][0x50] ;  /* 0x00c00a00ff1677ac */ /* 0x000e220008000a00 */
[----:B------:R-:W0:Y:S08]  /*0400*/  LDCU.64 UR24, c[0x3][0x100] ;  /* 0x00c02000ff1877ac */ /* 0x000e300008000a00 */
[----:B------:R-:W-:Y:S01]  /*0410*/  LOP3.LUT R3, R5, 0x7ff00000, RZ, 0xc0, !PT ;  /* 0x7ff0000005037812 */ /* 0x000fe200078ec0ff */
[----:B------:R-:W0:Y:S01]  /*0420*/  LDCU.64 UR26, c[0x3][0xf8] ;  /* 0x00c01f00ff1a77ac */ /* 0x000e220008000a00 */
[----:B------:R-:W0:Y:S01]  /*0430*/  LDCU.64 UR28, c[0x3][0x108] ;  /* 0x00c02100ff1c77ac */ /* 0x000e220008000a00 */
[----:B------:R-:W0:Y:S01]  /*0440*/  LDCU.64 UR30, c[0x3][0xb0] ;  /* 0x00c01600ff1e77ac */ /* 0x000e220008000a00 */
[----:B------:R-:W0:Y:S01]  /*0450*/  LDCU.64 UR32, c[0x3][0xa8] ;  /* 0x00c01500ff2077ac */ /* 0x000e220008000a00 */
[----:B------:R-:W0:Y:S01]  /*0460*/  LDCU.64 UR34, c[0x3][0x70] ;  /* 0x00c00e00ff2277ac */ /* 0x000e220008000a00 */
[----:B------:R-:W0:Y:S01]  /*0470*/  LDCU UR39, c[0x3][0x84] ;  /* 0x00c01080ff2777ac */ /* 0x000e220008000800 */
[----:B------:R-:W0:Y:S01]  /*0480*/  LDCU UR40, c[0x3][0x6c] ;  /* 0x00c00d80ff2877ac */ /* 0x000e220008000800 */
[----:B------:R-:W0:Y:S01]  /*0490*/  LDCU.64 UR36, c[0x4][0x48] ;  /* 0x01000900ff2477ac */ /* 0x000e220008000a00 */
[----:B------:R-:W0:Y:S01]  /*04a0*/  LDCU.128 UR4, c[0x3][0x50] ;  /* 0x00c00a00ff0477ac */ /* 0x000e220008000c00 */
[----:B-1234-:R-:W0:Y:S02]  /*04b0*/  LDCU.128 UR8, c[0x3][0x90] ;  /* 0x00c01200ff0877ac */ /* 0x01ee240008000c00 */
.L_x_129:
[----:B------:R-:W1:Y:S01]  /*04c0*/  LDC.64 R4, c[0x0][0x380] ;  /* 0x0000e000ff047b82 */ /* 0x000e620000000a00 */
[----:B------:R-:W-:-:S07]  /*04d0*/  IMAD R19, R0, 0x3, RZ ;  /* 0x0000000300137824 */ /* 0x000fce00078e02ff */
[----:B------:R-:W2:Y:S08]  /*04e0*/  LDC.64 R16, c[0x0][0x388] ;  /* 0x0000e200ff107b82 */ /* 0x000eb00000000a00 */
[----:B------:R-:W3:Y:S01]  /*04f0*/  LDC.64 R24, c[0x3][0x110] ;  /* 0x00c04400ff187b82 */ /* 0x000ee20000000a00 */
[----:B-1----:R-:W-:-:S06]  /*0500*/  IMAD.WIDE R4, R19, 0x8, R4 ;  /* 0x0000000813047825 */ /* 0x002fcc00078e0204 */
[----:B------:R-:W4:Y:S01]  /*0510*/  LDG.E.64 R4, desc[UR12][R4.64] ;  /* 0x0000000c04047981 */ /* 0x000f22000c1e1b00 */
[----:B--2---:R-:W-:-:S06]  /*0520*/  IMAD.WIDE R16, R19, 0x8, R16 ;  /* 0x0000000813107825 */ /* 0x004fcc00078e0210 */
[----:B------:R-:W2:Y:S01]  /*0530*/  LDG.E.64 R16, desc[UR12][R16.64+0x8] ;  /* 0x0000080c10107981 */ /* 0x000ea2000c1e1b00 */
[----:B0-----:R-:W-:-:S08]  /*0540*/  DMUL R18, R8, UR30 ;  /* 0x0000001e08127c28 */ /* 0x001fd00008000000 */
[----:B------:R-:W-:Y:S02]  /*0550*/  DFMA R18, R10, UR8, -R18 ;  /* 0x000000080a127c2b */ /* 0x000fe40008000812 */
[----:B---3--:R-:W-:Y:S01]  /*0560*/  DSETP.GTU.AND P0, PT, R8, R24, PT ;  /* 0x000000180800722a */ /* 0x008fe20003f0c000 */
[----:B------:R-:W-:Y:S05]  /*0570*/  BSSY.RECONVERGENT B0, `(.L_x_59) ;  /* 0x000028b000007945 */ /* 0x000fea0003800200 */
[--C-:B----4-:R-:W-:Y:S02]  /*0580*/  DADD R20, R4, R18.reuse ;  /* 0x0000000004147229 */ /* 0x110fe40000000012 */
[----:B--2---:R-:W-:-:S06]  /*0590*/  DADD R18, R16, R18 ;  /* 0x0000000010127229 */ /* 0x004fcc0000000012 */
[C---:B------:R-:W-:Y:S02]  /*05a0*/  DFMA R20, R10.reuse, UR10, R20 ;  /* 0x0000000a0a147c2b */ /* 0x040fe40008000014 */
[----:B------:R-:W-:-:S06]  /*05b0*/  DFMA R18, -R10, UR10, R18 ;  /* 0x0000000a0a127c2b */ /* 0x000fcc0008000112 */
[C---:B------:R-:W-:Y:S01]  /*05c0*/  DFMA R22, -R8.reuse, UR32, R20 ;  /* 0x0000002008167c2b */ /* 0x040fe20008000114 */
[----:B------:R-:W-:Y:S02]  /*05d0*/  IMAD.MOV.U32 R4, RZ, RZ, RZ ;  /* 0x000000ffff047224 */ /* 0x000fe400078e00ff */
[----:B------:R-:W-:Y:S01]  /*05e0*/  IMAD.MOV.U32 R5, RZ, RZ, 0x40000000 ;  /* 0x40000000ff057424 */ /* 0x000fe200078e00ff */
[----:B------:R-:W-:Y:S01]  /*05f0*/  DFMA R32, R8, UR32, R18 ;  /* 0x0000002008207c2b */ /* 0x000fe20008000012 */
[----:B------:R-:W-:Y:S10]  /*0600*/  @P0 BRA `(.L_x_60) ;  /* 0x0000001c00200947 */ /* 0x000ff40003800000 */
[----:B------:R-:W-:Y:S01]  /*0610*/  DFMA R24, R24, -0.5, R8 ;  /* 0xbfe000001818782b */ /* 0x000fe20000000008 */
[----:B------:R-:W-:Y:S01]  /*0620*/  BSSY.RECONVERGENT B1, `(.L_x_61) ;  /* 0x0000008000017945 */ /* 0x000fe20003800200 */
[----:B-----5:R-:W-:-:S06]  /*0630*/  DMUL R30, R28, UR18 ;  /* 0x000000121c1e7c28 */ /* 0x020fcc0008000000 */
[----:B------:R-:W-:Y:S02]  /*0640*/  DADD R16, -RZ, |R24| ;  /* 0x00000000ff107229 */ /* 0x000fe40000000518 */
[C-C-:B------:R-:W-:Y:S02]  /*0650*/  DFMA R36, R10.reuse, UR20, -R30.reuse ;  /* 0x000000140a247c2b */ /* 0x140fe4000800081e */
[----:B------:R-:W-:-:S06]  /*0660*/  DFMA R30, R10, UR20, R30 ;  /* 0x000000140a1e7c2b */ /* 0x000fcc000800001e */
[----:B------:R-:W-:Y:S01]  /*0670*/  IMAD.MOV.U32 R18, RZ, RZ, R16 ;  /* 0x000000ffff127224 */ /* 0x000fe200078e0010 */
[----:B------:R-:W-:-:S07]  /*0680*/  MOV R16, 0x6a0 ;  /* 0x000006a000107802 */ /* 0x000fce0000000f00 */
[----:B------:R-:W-:Y:S05]  /*0690*/  CALL.REL.NOINC `($_Z13particle_pathPdS_S_S_S_ii$__internal_accurate_pow) ;  /* 0x00000044007c7944 */ /* 0x000fea0003c00000 */
[----:B------:R-:W-:Y:S05]  /*06a0*/  BSYNC.RECONVERGENT B1 ;  /* 0x0000000000017941 */ /* 0x000fea0003800200 */
.L_x_61:
[C---:B------:R-:W-:Y:S01]  /*06b0*/  DADD R16, R24.reuse, 2 ;  /* 0x4000000018107429 */ /* 0x040fe20000000000 */
[----:B------:R-:W-:Y:S01]  /*06c0*/  BSSY.RECONVERGENT B1, `(.L_x_62) ;  /* 0x000000f000017945 */ /* 0x000fe20003800200 */
[C---:B------:R-:W-:Y:S02]  /*06d0*/  DSETP.NEU.AND P1, PT, R24.reuse, RZ, PT ;  /* 0x000000ff1800722a */ /* 0x040fe40003f2d000 */
[----:B------:R-:W-:Y:S02]  /*06e0*/  DSETP.NEU.AND P0, PT, R24, 1, PT ;  /* 0x3ff000001800742a */ /* 0x000fe40003f0d000 */
[----:B------:R-:W-:-:S04]  /*06f0*/  DADD R18, -RZ, |R14| ;  /* 0x00000000ff127229 */ /* 0x000fc8000000050e */
[----:B------:R-:W-:Y:S02]  /*0700*/  LOP3.LUT R16, R17, 0x7ff00000, RZ, 0xc0, !PT ;  /* 0x7ff0000011107812 */ /* 0x000fe400078ec0ff */
[----:B------:R-:W-:Y:S02]  /*0710*/  FSEL R17, R38, RZ, P1 ;  /* 0x000000ff26117208 */ /* 0x000fe40000800000 */
[----:B------:R-:W-:Y:S02]  /*0720*/  ISETP.NE.AND P2, PT, R16, 0x7ff00000, PT ;  /* 0x7ff000001000780c */ /* 0x000fe40003f45270 */
[----:B------:R-:W-:-:S11]  /*0730*/  FSEL R16, R39, RZ, P1 ;  /* 0x000000ff27107208 */ /* 0x000fd60000800000 */
[----:B------:R-:W-:Y:S05]  /*0740*/  @P2 BRA `(.L_x_63) ;  /* 0x0000000000182947 */ /* 0x000fea0003800000 */
[----:B------:R-:W-:-:S14]  /*0750*/  DSETP.NAN.AND P1, PT, R24, R24, PT ;  /* 0x000000181800722a */ /* 0x000fdc0003f28000 */
[----:B------:R-:W-:Y:S01]  /*0760*/  @P1 DADD R16, R24, 2 ;  /* 0x4000000018101429 */ /* 0x000fe20000000000 */
[----:B------:R-:W-:Y:S10]  /*0770*/  @P1 BRA `(.L_x_63) ;  /* 0x00000000000c1947 */ /* 0x000ff40003800000 */
[----:B------:R-:W-:-:S14]  /*0780*/  DSETP.NEU.AND P1, PT, |R24|, +INF , PT ;  /* 0x7ff000001800742a */ /* 0x000fdc0003f2d200 */
[----:B------:R-:W-:Y:S02]  /*0790*/  @!P1 IMAD.MOV.U32 R16, RZ, RZ, 0x0 ;  /* 0x00000000ff109424 */ /* 0x000fe400078e00ff */
[----:B------:R-:W-:-:S07]  /*07a0*/  @!P1 IMAD.MOV.U32 R17, RZ, RZ, 0x7ff00000 ;  /* 0x7ff00000ff119424 */ /* 0x000fce00078e00ff */
.L_x_63:
[----:B------:R-:W-:Y:S05]  /*07b0*/  BSYNC.RECONVERGENT B1 ;  /* 0x0000000000017941 */ /* 0x000fea0003800200 */
.L_x_62:
[----:B------:R-:W-:Y:S01]  /*07c0*/  DADD R20, -RZ, -R16 ;  /* 0x00000000ff147229 */ /* 0x000fe20000000910 */
[----:B------:R-:W-:Y:S01]  /*07d0*/  BSSY.RECONVERGENT B1, `(.L_x_64) ;  /* 0x000000a000017945 */ /* 0x000fe20003800200 */
[C---:B------:R-:W-:Y:S01]  /*07e0*/  DSETP.NEU.AND P1, PT, R14.reuse, 1, PT ;  /* 0x3ff000000e00742a */ /* 0x040fe20003f2d000 */
[----:B------:R-:W-:Y:S01]  /*07f0*/  ISETP.NE.AND P4, PT, R2, 0x7ff00000, PT ;  /* 0x7ff000000200780c */ /* 0x000fe20003f85270 */
[C---:B------:R-:W-:Y:S01]  /*0800*/  DSETP.NEU.AND P2, PT, |R14|.reuse, +INF , PT ;  /* 0x7ff000000e00742a */ /* 0x040fe20003f4d200 */
[----:B------:R-:W-:Y:S01]  /*0810*/  IMAD.MOV.U32 R17, RZ, RZ, R19 ;  /* 0x000000ffff117224 */ /* 0x000fe200078e0013 */
[----:B------:R-:W-:Y:S01]  /*0820*/  DSETP.NEU.AND P3, PT, R14, RZ, PT ;  /* 0x000000ff0e00722a */ /* 0x000fe20003f6d000 */
[----:B------:R-:W-:-:S03]  /*0830*/  MOV R16, 0x870 ;  /* 0x0000087000107802 */ /* 0x000fc60000000f00 */
[----:B------:R-:W-:Y:S02]  /*0840*/  FSEL R24, R20, RZ, P0 ;  /* 0x000000ff14187208 */ /* 0x000fe40000000000 */
[----:B------:R-:W-:-:S08]  /*0850*/  FSEL R25, R21, -1.875, P0 ;  /* 0xbff0000015197808 */ /* 0x000fd00000000000 */
[----:B------:R-:W-:Y:S05]  /*0860*/  CALL.REL.NOINC `($_Z13particle_pathPdS_S_S_S_ii$__internal_accurate_pow) ;  /* 0x0000004400087944 */ /* 0x000fea0003c00000 */
[----:B------:R-:W-:Y:S05]  /*0870*/  BSYNC.RECONVERGENT B1 ;  /* 0x0000000000017941 */ /* 0x000fea0003800200 */
.L_x_64:
[----:B------:R-:W-:Y:S01]  /*0880*/  FSEL R16, R39, RZ, P3 ;  /* 0x000000ff27107208 */ /* 0x000fe20001800000 */
[----:B------:R-:W-:Y:S01]  /*0890*/  BSSY.RECONVERGENT B1, `(.L_x_65) ;  /* 0x0000017000017945 */ /* 0x000fe20003800200 */
[----:B------:R-:W-:Y:S02]  /*08a0*/  FSEL R17, R38, RZ, P3 ;  /* 0x000000ff26117208 */ /* 0x000fe40001800000 */
[----:B------:R-:W-:Y:S02]  /*08b0*/  @!P2 FSEL R16, R16, RZ, P4 ;  /* 0x000000ff1010a208 */ /* 0x000fe40002000000 */
[----:B------:R-:W-:-:S06]  /*08c0*/  @!P2 FSEL R17, R17, +QNAN , P4 ;  /* 0x7ff000001111a808 */ /* 0x000fcc0002000000 */
[----:B------:R-:W-:-:S10]  /*08d0*/  DADD R16, R16, R16 ;  /* 0x0000000010107229 */ /* 0x000fd40000000010 */
[----:B------:R-:W-:Y:S02]  /*08e0*/  FSEL R19, R17, 2, P1 ;  /* 0x4000000011137808 */ /* 0x000fe40000800000 */
[----:B------:R-:W-:Y:S01]  /*08f0*/  FSEL R18, R16, RZ, P1 ;  /* 0x000000ff10127208 */ /* 0x000fe20000800000 */
[----:B------:R-:W-:Y:S01]  /*0900*/  IMAD.MOV.U32 R16, RZ, RZ, 0x1 ;  /* 0x00000001ff107424 */ /* 0x000fe200078e00ff */
[----:B------:R-:W0:Y:S01]  /*0910*/  MUFU.RCP64H R17, R19 ;  /* 0x0000001300117308 */ /* 0x000e220000001800 */
[----:B------:R-:W-:-:S04]  /*0920*/  FSETP.GEU.AND P1, PT, |R25|, 6.5827683646048100446e-37, PT ;  /* 0x036000001900780b */ /* 0x000fc80003f2e200 */
        /* <DEDUP_REMOVED lines=12> */
[----:B------:R-:W-:Y:S05]  /*09f0*/  CALL.REL.NOINC `($__internal_3_$__cuda_sm20_div_rn_f64_full) ;  /* 0x0000003800d07944 */ /* 0x000fea0003c00000 */
.L_x_66:
[----:B------:R-:W-:Y:S05]  /*0a00*/  BSYNC.RECONVERGENT B1 ;  /* 0x0000000000017941 */ /* 0x000fea0003800200 */
.L_x_65:
[----:B------:R-:W-:Y:S01]  /*0a10*/  IMAD.MOV.U32 R18, RZ, RZ, 0x652b82fe ;  /* 0x652b82feff127424 */ /* 0x000fe200078e00ff */
[----:B------:R-:W-:Y:S01]  /*0a20*/  UMOV UR42, 0xfefa39ef ;  /* 0xfefa39ef002a7882 */ /* 0x000fe20000000000 */
[----:B------:R-:W-:Y:S01]  /*0a30*/  IMAD.MOV.U32 R19, RZ, RZ, 0x3ff71547 ;  /* 0x3ff71547ff137424 */ /* 0x000fe200078e00ff */
[----:B------:R-:W-:Y:S01]  /*0a40*/  UMOV UR43, 0x3fe62e42 ;  /* 0x3fe62e42002b7882 */ /* 0x000fe20000000000 */
[----:B------:R-:W-:Y:S01]  /*0a50*/  DSETP.NEU.AND P2, PT, |R22|, +INF , PT ;  /* 0x7ff000001600742a */ /* 0x000fe20003f4d200 */
[----:B------:R-:W-:Y:S01]  /*0a60*/  FSETP.GEU.AND P0, PT, |R17|, 4.1917929649353027344, PT ;  /* 0x4086232b1100780b */ /* 0x000fe20003f0e200 */
[----:B------:R-:W-:Y:S02]  /*0a70*/  BSSY.RECONVERGENT B1, `(.L_x_67) ;  /* 0x0000037000017945 */ /* 0x000fe40003800200 */
[----:B------:R-:W-:-:S08]  /*0a80*/  DFMA R18, R16, R18, 6.75539944105574400000e+15 ;  /* 0x433800001012742b */ /* 0x000fd00000000012 */
[----:B------:R-:W-:Y:S02]  /*0a90*/  DADD R20, R18, -6.75539944105574400000e+15 ;  /* 0xc338000012147429 */ /* 0x000fe40000000000 */
[----:B------:R-:W-:-:S06]  /*0aa0*/  @!P2 DMUL R38, RZ, R22 ;  /* 0x00000016ff26a228 */ /* 0x000fcc0000000000 */
        /* <DEDUP_REMOVED lines=42> */
[----:B------:R-:W-:Y:S01]  /*0d50*/  @!P1 LEA.HI R19, R18, R18, RZ, 0x1 ;  /* 0x0000001212139211 */ /* 0x000fe200078f08ff */
[----:B------:R-:W-:Y:S01]  /*0d60*/  @!P1 IMAD.MOV.U32 R16, RZ, RZ, R24 ;  /* 0x000000ffff109224 */ /* 0x000fe200078e0018 */
[----:B------:R-:W-:Y:S02]  /*0d70*/  FSEL R35, R21, RZ, P0 ;  /* 0x000000ff15237208 */ /* 0x000fe40000000000 */
[----:B------:R-:W-:-:S05]  /*0d80*/  @!P1 SHF.R.S32.HI R19, RZ, 0x1, R19 ;  /* 0x00000001ff139819 */ /* 0x000fca0000011413 */
[----:B------:R-:W-:Y:S02]  /*0d90*/  @!P1 IMAD.IADD R18, R18, 0x1, -R19 ;  /* 0x0000000112129824 */ /* 0x000fe400078e0a13 */
[----:B------:R-:W-:-:S03]  /*0da0*/  @!P1 IMAD R17, R19, 0x100000, R25 ;  /* 0x0010000013119824 */ /* 0x000fc600078e0219 */
[----:B------:R-:W-:Y:S01]  /*0db0*/  @!P1 LEA R19, R18, 0x3ff00000, 0x14 ;  /* 0x3ff0000012139811 */ /* 0x000fe200078ea0ff */
[----:B------:R-:W-:-:S06]  /*0dc0*/  @!P1 IMAD.MOV.U32 R18, RZ, RZ, RZ ;  /* 0x000000ffff129224 */ /* 0x000fcc00078e00ff */
[----:B------:R-:W-:-:S11]  /*0dd0*/  @!P1 DMUL R34, R16, R18 ;  /* 0x0000001210229228 */ /* 0x000fd60000000000 */
.L_x_68:
[----:B------:R-:W-:Y:S05]  /*0de0*/  BSYNC.RECONVERGENT B1 ;  /* 0x0000000000017941 */ /* 0x000fea0003800200 */
.L_x_67:
[----:B------:R-:W-:Y:S01]  /*0df0*/  BSSY.RECONVERGENT B3, `(.L_x_69) ;  /* 0x000001b000037945 */ /* 0x000fe20003800200 */
[----:B------:R-:W-:-:S03]  /*0e00*/  @!P2 IMAD.MOV.U32 R42, RZ, RZ, 0x1 ;  /* 0x00000001ff2aa424 */ /* 0x000fc600078e00ff */
[----:B------:R-:W-:Y:S05]  /*0e10*/  @!P2 BRA `(.L_x_70) ;  /* 0x000000000060a947 */ /* 0x000fea0003800000 */
[----:B------:R-:W-:Y:S01]  /*0e20*/  UMOV UR42, 0x6dc9c883 ;  /* 0x6dc9c883002a7882 */ /* 0x000fe20000000000 */
[----:B------:R-:W-:Y:S01]  /*0e30*/  UMOV UR43, 0x3fe45f30 ;  /* 0x3fe45f30002b7882 */ /* 0x000fe20000000000 */
[C---:B------:R-:W-:Y:S01]  /*0e40*/  DSETP.GE.AND P0, PT, |R22|.reuse, 2.14748364800000000000e+09, PT ;  /* 0x41e000001600742a */ /* 0x040fe20003f06200 */
[----:B------:R-:W-:Y:S01]  /*0e50*/  BSSY.RECONVERGENT B4, `(.L_x_71) ;  /* 0x0000013000047945 */ /* 0x000fe20003800200 */
[----:B------:R-:W-:Y:S01]  /*0e60*/  DMUL R16, R22, UR42 ;  /* 0x0000002a16107c28 */ /* 0x000fe20008000000 */
[----:B------:R-:W-:Y:S01]  /*0e70*/  UMOV UR42, 0x54442d18 ;  /* 0x54442d18002a7882 */ /* 0x000fe20000000000 */
[----:B------:R-:W-:-:S08]  /*0e80*/  UMOV UR43, 0x3ff921fb ;  /* 0x3ff921fb002b7882 */ /* 0x000fd00000000000 */
        /* <DEDUP_REMOVED lines=10> */
[----:B------:R-:W-:Y:S01]  /*0f30*/  IMAD.MOV.U32 R39, RZ, RZ, R23 ;  /* 0x000000ffff277224 */ /* 0x000fe200078e0017 */
[----:B------:R-:W-:-:S07]  /*0f40*/  MOV R38, 0xf60 ;  /* 0x00000f6000267802 */ /* 0x000fce0000000f00 */
[----:B------:R-:W-:Y:S05]  /*0f50*/  CALL.REL.NOINC `($_Z13particle_pathPdS_S_S_S_ii$__internal_trig_reduction_slowpathd) ;  /* 0x0000004800047944 */ /* 0x000fea0003c00000 */
[----:B------:R-:W-:Y:S02]  /*0f60*/  IMAD.MOV.U32 R38, RZ, RZ, R18 ;  /* 0x000000ffff267224 */ /* 0x000fe400078e0012 */
[----:B------:R-:W-:-:S07]  /*0f70*/  IMAD.MOV.U32 R39, RZ, RZ, R19 ;  /* 0x000000ffff277224 */ /* 0x000fce00078e0013 */
.L_x_72:
[----:B------:R-:W-:Y:S05]  /*0f80*/  BSYNC.RECONVERGENT B4 ;  /* 0x0000000000047941 */ /* 0x000fea0003800200 */
.L_x_71:
[----:B------:R-:W-:-:S07]  /*0f90*/  VIADD R42, R16, 0x1 ;  /* 0x00000001102a7836 */ /* 0x000fce0000000000 */
.L_x_70:
[----:B------:R-:W-:Y:S05]  /*0fa0*/  BSYNC.RECONVERGENT B3 ;  /* 0x0000000000037941 */ /* 0x000fea0003800200 */
.L_x_69:
[----:B------:R-:W-:-:S05]  /*0fb0*/  IMAD.SHL.U32 R16, R42, 0x40, RZ ;  /* 0x000000402a107824 */ /* 0x000fca00078e00ff */
[----:B------:R-:W-:-:S04]  /*0fc0*/  LOP3.LUT R16, R16, 0x40, RZ, 0xc0, !PT ;  /* 0x0000004010107812 */ /* 0x000fc800078ec0ff */
[----:B------:R-:W-:-:S05]  /*0fd0*/  IADD3 R44, P0, PT, R16, UR36, RZ ;  /* 0x00000024102c7c10 */ /* 0x000fca000ff1e0ff */
[----:B------:R-:W-:-:S05]  /*0fe0*/  IMAD.X R45, RZ, RZ, UR37, P0 ;  /* 0x00000025ff2d7e24 */ /* 0x000fca00080e06ff */
[----:B------:R-:W2:Y:S04]  /*0ff0*/  LDG.E.128.CONSTANT R16, desc[UR12][R44.64] ;  /* 0x0000000c2c107981 */ /* 0x000ea8000c1e9d00 */
[----:B------:R-:W3:Y:S04]  /*1000*/  LDG.E.128.CONSTANT R20, desc[UR12][R44.64+0x10] ;  /* 0x0000100c2c147981 */ /* 0x000ee8000c1e9d00 */
[----:B------:R0:W4:Y:S01]  /*1010*/  LDG.E.128.CONSTANT R24, desc[UR12][R44.64+0x20] ;  /* 0x0000200c2c187981 */ /* 0x000122000c1e9d00 */
[----:B------:R-:W-:Y:S01]  /*1020*/  LOP3.LUT R40, R42, 0x1, RZ, 0xc0, !PT ;  /* 0x000000012a287812 */ /* 0x000fe200078ec0ff */
[----:B------:R-:W-:Y:S01]  /*1030*/  IMAD.MOV.U32 R46, RZ, RZ, 0x20fd8164 ;  /* 0x20fd8164ff2e7424 */ /* 0x000fe200078e00ff */
[----:B------:R-:W-:Y:S01]  /*1040*/  DSETP.NEU.AND P1, PT, |R32|, +INF , PT ;  /* 0x7ff000002000742a */ /* 0x000fe20003f2d200 */
[----:B------:R-:W-:Y:S01]  /*1050*/  IMAD.MOV.U32 R43, RZ, RZ, 0x3da8ff83 ;  /* 0x3da8ff83ff2b7424 */ /* 0x000fe200078e00ff */
[----:B------:R-:W-:Y:S01]  /*1060*/  ISETP.NE.U32.AND P0, PT, R40, 0x1, PT ;  /* 0x000000012800780c */ /* 0x000fe20003f05070 */
[----:B------:R-:W-:Y:S01]  /*1070*/  DMUL R40, R38, R38 ;  /* 0x0000002626287228 */ /* 0x000fe20000000000 */
[----:B------:R-:W-:Y:S02]  /*1080*/  BSSY.RECONVERGENT B3, `(.L_x_73) ;  /* 0x000002d000037945 */ /* 0x000fe40003800200 */
[----:B------:R-:W-:-:S02]  /*1090*/  FSEL R46, R46, -8.06006814911005101289e+34, !P0 ;  /* 0xf9785eba2e2e7808 */ /* 0x000fc40004000000 */
[----:B------:R-:W-:-:S06]  /*10a0*/  FSEL R47, -R43, 0.11223486810922622681, !P0 ;  /* 0x3de5db652b2f7808 */ /* 0x000fcc0004000100 */
[----:B0-----:R-:W-:Y:S02]  /*10b0*/  @!P1 DMUL R44, RZ, R32 ;  /* 0x00000020ff2c9228 */ /* 0x001fe40000000000 */
        /* <DEDUP_REMOVED lines=10> */
[----:B------:R-:W-:Y:S01]  /*1160*/  LOP3.LUT P0, RZ, R42, 0x2, RZ, 0xc0, !PT ;  /* 0x000000022aff7812 */ /* 0x000fe2000780c0ff */
[----:B------:R-:W-:-:S03]  /*1170*/  @!P1 IMAD.MOV.U32 R42, RZ, RZ, 0x1 ;  /* 0x00000001ff2a9424 */ /* 0x000fc600078e00ff */
[----:B------:R-:W-:-:S10]  /*1180*/  DADD R16, RZ, -R18 ;  /* 0x00000000ff107229 */ /* 0x000fd40000000812 */
[----:B------:R-:W-:Y:S02]  /*1190*/  FSEL R40, R18, R16, !P0 ;  /* 0x0000001012287208 */ /* 0x000fe40004000000 */
[----:B------:R-:W-:Y:S01]  /*11a0*/  FSEL R41, R19, R17, !P0 ;  /* 0x0000001113297208 */ /* 0x000fe20004000000 */
[----:B------:R-:W-:Y:S06]  /*11b0*/  @!P1 BRA `(.L_x_74) ;  /* 0x0000000000649947 */ /* 0x000fec0003800000 */
        /* <DEDUP_REMOVED lines=18> */
[----:B------:R-:W-:Y:S01]  /*12e0*/  MOV R38, 0x1310 ;  /* 0x0000131000267802 */ /* 0x000fe20000000f00 */
[----:B------:R-:W-:-:S07]  /*12f0*/  IMAD.MOV.U32 R39, RZ, RZ, R33 ;  /* 0x000000ffff277224 */ /* 0x000fce00078e0021 */
[----:B------:R-:W-:Y:S05]  /*1300*/  CALL.REL.NOINC `($_Z13particle_pathPdS_S_S_S_ii$__internal_trig_reduction_slowpathd) ;  /* 0x0000004400187944 */ /* 0x000fea0003c00000 */
[----:B------:R-:W-:Y:S02]  /*1310*/  IMAD.MOV.U32 R44, RZ, RZ, R18 ;  /* 0x000000ffff2c7224 */ /* 0x000fe400078e0012 */
[----:B------:R-:W-:-:S07]  /*1320*/  IMAD.MOV.U32 R45, RZ, RZ, R19 ;  /* 0x000000ffff2d7224 */ /* 0x000fce00078e0013 */
.L_x_76:
[----:B------:R-:W-:Y:S05]  /*1330*/  BSYNC.RECONVERGENT B4 ;  /* 0x0000000000047941 */ /* 0x000fea0003800200 */
.L_x_75:
[----:B------:R-:W-:-:S07]  /*1340*/  VIADD R42, R16, 0x1 ;  /* 0x00000001102a7836 */ /* 0x000fce0000000000 */
.L_x_74:
[----:B------:R-:W-:Y:S05]  /*1350*/  BSYNC.RECONVERGENT B3 ;  /* 0x0000000000037941 */ /* 0x000fea0003800200 */
.L_x_73:
[----:B------:R-:W-:Y:S01]  /*1360*/  DADD R16, -RZ, |UR14| ;  /* 0x4000000eff107e29 */ /* 0x000fe20008000100 */
[----:B------:R-:W-:Y:S09]  /*1370*/  BSSY.RECONVERGENT B1, `(.L_x_77) ;  /* 0x0000004000017945 */ /* 0x000ff20003800200 */
[----:B------:R-:W-:Y:S01]  /*1380*/  IMAD.MOV.U32 R18, RZ, RZ, R16 ;  /* 0x000000ffff127224 */ /* 0x000fe200078e0010 */
[----:B------:R-:W-:-:S07]  /*1390*/  MOV R16, 0x13b0 ;  /* 0x000013b000107802 */ /* 0x000fce0000000f00 */
[----:B------:R-:W-:Y:S05]  /*13a0*/  CALL.REL.NOINC `($_Z13particle_pathPdS_S_S_S_ii$__internal_accurate_pow) ;  /* 0x0000003800387944 */ /* 0x000fea0003c00000 */
[----:B------:R-:W-:Y:S05]  /*13b0*/  BSYNC.RECONVERGENT B1 ;  /* 0x0000000000017941 */ /* 0x000fea0003800200 */
.L_x_77:
[----:B------:R-:W-:-:S05]  /*13c0*/  IMAD.SHL.U32 R16, R42, 0x40, RZ ;  /* 0x000000402a107824 */ /* 0x000fca00078e00ff */
[----:B------:R-:W-:-:S04]  /*13d0*/  LOP3.LUT R16, R16, 0x40, RZ, 0xc0, !PT ;  /* 0x0000004010107812 */ /* 0x000fc800078ec0ff */
[----:B------:R-:W-:-:S05]  /*13e0*/  IADD3 R48, P0, PT, R16, UR36, RZ ;  /* 0x0000002410307c10 */ /* 0x000fca000ff1e0ff */
[----:B------:R-:W-:-:S05]  /*13f0*/  IMAD.X R49, RZ, RZ, UR37, P0 ;  /* 0x00000025ff317e24 */ /* 0x000fca00080e06ff */
[----:B------:R-:W2:Y:S04]  /*1400*/  LDG.E.128.CONSTANT R16, desc[UR12][R48.64] ;  /* 0x0000000c30107981 */ /* 0x000ea8000c1e9d00 */
[----:B------:R-:W3:Y:S04]  /*1410*/  LDG.E.128.CONSTANT R20, desc[UR12][R48.64+0x10] ;  /* 0x0000100c30147981 */ /* 0x000ee8000c1e9d00 */
[----:B------:R-:W4:Y:S01]  /*1420*/  LDG.E.128.CONSTANT R24, desc[UR12][R48.64+0x20] ;  /* 0x0000200c30187981 */ /* 0x000f22000c1e9d00 */
[----:B------:R-:W-:Y:S01]  /*1430*/  LOP3.LUT R32, R42, 0x1, RZ, 0xc0, !PT ;  /* 0x000000012a207812 */ /* 0x000fe200078ec0ff */
[----:B------:R-:W-:Y:S01]  /*1440*/  IMAD.MOV.U32 R33, RZ, RZ, 0x3da8ff83 ;  /* 0x3da8ff83ff217424 */ /* 0x000fe200078e00ff */
[----:B------:R-:W-:Y:S01]  /*1450*/  DMUL R46, R44, R44 ;  /* 0x0000002c2c2e7228 */ /* 0x000fe20000000000 */
[----:B------:R-:W-:Y:S01]  /*1460*/  ISETP.NE.AND P4, PT, R3, 0x7ff00000, PT ;  /* 0x7ff000000300780c */ /* 0x000fe20003f85270 */
[----:B------:R-:W-:Y:S01]  /*1470*/  BSSY.RECONVERGENT B1, `(.L_x_78) ;  /* 0x0000032000017945 */ /* 0x000fe20003800200 */
[----:B------:R-:W-:Y:S01]  /*1480*/  ISETP.NE.U32.AND P3, PT, R32, 0x1, PT ;  /* 0x000000012000780c */ /* 0x000fe20003f65070 */
[----:B------:R-:W-:-:S03]  /*1490*/  IMAD.MOV.U32 R32, RZ, RZ, 0x20fd8164 ;  /* 0x20fd8164ff207424 */ /* 0x000fc600078e00ff */
[----:B------:R-:W-:Y:S02]  /*14a0*/  FSEL R33, -R33, 0.11223486810922622681, !P3 ;  /* 0x3de5db6521217808 */ /* 0x000fe40005800100 */
[----:B------:R-:W-:-:S06]  /*14b0*/  FSEL R32, R32, -8.06006814911005101289e+34, !P3 ;  /* 0xf9785eba20207808 */ /* 0x000fcc0005800000 */
[C---:B--2---:R-:W-:Y:S01]  /*14c0*/  DFMA R32, R46.reuse, R32, R16 ;  /* 0x000000202e20722b */ /* 0x044fe20000000010 */
[----:B------:R-:W0:Y:S07]  /*14d0*/  LDC.64 R16, c[0x3][0x78] ;  /* 0x00c01e00ff107b82 */ /* 0x000e2e0000000a00 */
[----:B------:R-:W-:-:S08]  /*14e0*/  DFMA R18, R46, R32, R18 ;  /* 0x000000202e12722b */ /* 0x000fd00000000012 */
[----:B---3--:R-:W-:-:S08]  /*14f0*/  DFMA R18, R46, R18, R20 ;  /* 0x000000122e12722b */ /* 0x008fd00000000014 */
[----:B------:R-:W-:Y:S02]  /*1500*/  DFMA R22, R46, R18, R22 ;  /* 0x000000122e16722b */ /* 0x000fe40000000016 */
[C---:B0-----:R-:W-:Y:S02]  /*1510*/  DSETP.NEU.AND P2, PT, R16.reuse, RZ, PT ;  /* 0x000000ff1000722a */ /* 0x041fe40003f4d000 */
[C---:B------:R-:W-:Y:S02]  /*1520*/  DADD R18, R16.reuse, 2 ;  /* 0x4000000010127429 */ /* 0x040fe40000000000 */
[C---:B------:R-:W-:Y:S02]  /*1530*/  DSETP.NAN.AND P0, PT, R16.reuse, R16, PT ;  /* 0x000000101000722a */ /* 0x040fe40003f08000 */
[----:B------:R-:W-:Y:S01]  /*1540*/  FSEL R39, R39, RZ, P2 ;  /* 0x000000ff27277208 */ /* 0x000fe20001000000 */
[----:B------:R-:W-:Y:S01]  /*1550*/  DSETP.NEU.AND P1, PT, |R16|, +INF , PT ;  /* 0x7ff000001000742a */ /* 0x000fe20003f2d200 */
[----:B------:R-:W-:Y:S01]  /*1560*/  FSEL R38, R38, RZ, P2 ;  /* 0x000000ff26267208 */ /* 0x000fe20001000000 */
[----:B----4-:R-:W-:-:S03]  /*1570*/  DFMA R22, R46, R22, R24 ;  /* 0x000000162e16722b */ /* 0x010fc60000000018 */
[----:B------:R-:W-:Y:S02]  /*1580*/  FSEL R20, R18, R39, P0 ;  /* 0x0000002712147208 */ /* 0x000fe40000000000 */
[----:B------:R-:W-:Y:S01]  /*1590*/  FSEL R18, R19, R38, P0 ;  /* 0x0000002613127208 */ /* 0x000fe20000000000 */
[----:B------:R-:W-:Y:S01]  /*15a0*/  DSETP.NEU.AND P0, PT, R16, 1, PT ;  /* 0x3ff000001000742a */ /* 0x000fe20003f0d000 */
[----:B------:R-:W-:Y:S01]  /*15b0*/  @!P4 FSEL R39, R20, RZ, P1 ;  /* 0x000000ff1427c208 */ /* 0x000fe20000800000 */
[----:B------:R-:W-:Y:S01]  /*15c0*/  DFMA R22, R46, R22, R26 ;  /* 0x000000162e16722b */ /* 0x000fe2000000001a */
[----:B------:R-:W-:-:S03]  /*15d0*/  @!P4 FSEL R38, R18, +QNAN , P1 ;  /* 0x7ff000001226c808 */ /* 0x000fc60000800000 */
[----:B------:R-:W-:Y:S02]  /*15e0*/  IMAD.MOV.U32 R18, RZ, RZ, R39 ;  /* 0x000000ffff127224 */ /* 0x000fe400078e0027 */
[----:B------:R-:W-:Y:S02]  /*15f0*/  IMAD.MOV.U32 R19, RZ, RZ, R38 ;  /* 0x000000ffff137224 */ /* 0x000fe400078e0026 */
[----:B------:R-:W-:Y:S02]  /*1600*/  DFMA R44, R22, R44, R44 ;  /* 0x0000002c162c722b */ /* 0x000fe4000000002c */
[----:B------:R-:W-:Y:S02]  /*1610*/  DFMA R22, R46, R22, 1 ;  /* 0x3ff000002e16742b */ /* 0x000fe40000000016 */
[----:B------:R-:W-:-:S10]  /*1620*/  DADD R18, -R18, 1 ;  /* 0x3ff0000012127429 */ /* 0x000fd40000000100 */
[----:B------:R-:W-:Y:S02]  /*1630*/  FSEL R21, R19, RZ, P0 ;  /* 0x000000ff13157208 */ /* 0x000fe40000000000 */
[----:B------:R-:W-:Y:S02]  /*1640*/  FSEL R20, R18, RZ, P0 ;  /* 0x000000ff12147208 */ /* 0x000fe40000000000 */
[----:B------:R-:W-:Y:S02]  /*1650*/  FSEL R18, R22, R44, !P3 ;  /* 0x0000002c16127208 */ /* 0x000fe40005800000 */
[----:B------:R-:W0:Y:S01]  /*1660*/  F2F.F32.F64 R21, R20 ;  /* 0x0000001400157310 */ /* 0x000e220000301000 */
[----:B------:R-:W-:Y:S02]  /*1670*/  FSEL R19, R23, R45, !P3 ;  /* 0x0000002d17137208 */ /* 0x000fe40005800000 */
[----:B------:R-:W-:-:S04]  /*1680*/  LOP3.LUT P0, RZ, R42, 0x2, RZ, 0xc0, !PT ;  /* 0x000000022aff7812 */ /* 0x000fc8000780c0ff */
[----:B------:R-:W-:Y:S01]  /*1690*/  DADD R16, RZ, -R18 ;  /* 0x00000000ff107229 */ /* 0x000fe20000000812 */
[----:B0-----:R-:W-:Y:S01]  /*16a0*/  VIADD R22, R21, 0xf3000000 ;  /* 0xf300000015167836 */ /* 0x001fe20000000000 */
[----:B------:R0:W1:Y:S08]  /*16b0*/  MUFU.RSQ R24, R21 ;  /* 0x0000001500187308 */ /* 0x0000700000001400 */
[----:B------:R-:W-:-:S02]  /*16c0*/  FSEL R16, R18, R16, !P0 ;  /* 0x0000001012107208 */ /* 0x000fc40004000000 */
[----:B------:R-:W-:Y:S02]  /*16d0*/  FSEL R17, R19, R17, !P0 ;  /* 0x0000001113117208 */ /* 0x000fe40004000000 */
[----:B------:R-:W-:-:S04]  /*16e0*/  ISETP.GT.U32.AND P0, PT, R22, 0x727fffff, PT ;  /* 0x727fffff1600780c */ /* 0x000fc80003f04070 */
[----:B------:R-:W-:-:S09]  /*16f0*/  DADD R40, R40, R16 ;  /* 0x0000000028287229 */ /* 0x000fd20000000010 */
[----:B01----:R-:W-:Y:S05]  /*1700*/  @!P0 BRA `(.L_x_79) ;  /* 0x0000000000108947 */ /* 0x003fea0003800000 */
[----:B------:R-:W-:Y:S01]  /*1710*/  IMAD.MOV.U32 R16, RZ, RZ, R21 ;  /* 0x000000ffff107224 */ /* 0x000fe200078e0015 */
[----:B------:R-:W-:-:S07]  /*1720*/  MOV R22, 0x1740 ;  /* 0x0000174000167802 */ /* 0x000fce0000000f00 */
[----:B------:R-:W-:Y:S05]  /*1730*/  CALL.REL.NOINC `($__internal_4_$__cuda_sm20_sqrt_rn_f32_slowpath) ;  /* 0x0000003000f87944 */ /* 0x000fea0003c00000 */
[----:B------:R-:W-:Y:S05]  /*1740*/  BRA `(.L_x_80) ;  /* 0x0000000000107947 */ /* 0x000fea0003800000 */
.L_x_79:
[----:B------:R-:W-:Y:S01]  /*1750*/  FMUL.FTZ R18, R21, R24 ;  /* 0x0000001815127220 */ /* 0x000fe20000410000 */
[----:B------:R-:W-:-:S03]  /*1760*/  FMUL.FTZ R16, R24, 0.5 ;  /* 0x3f00000018107820 */ /* 0x000fc60000410000 */
[----:B------:R-:W-:-:S04]  /*1770*/  FFMA R17, -R18, R18, R21 ;  /* 0x0000001212117223 */ /* 0x000fc80000000115 */
[----:B------:R-:W-:-:S07]  /*1780*/  FFMA R18, R17, R16, R18 ;  /* 0x0000001011127223 */ /* 0x000fce0000000012 */
.L_x_80:
[----:B------:R-:W-:Y:S05]  /*1790*/  BSYNC.RECONVERGENT B1 ;  /* 0x0000000000017941 */ /* 0x000fea0003800200 */
.L_x_78:
[----:B------:R-:W0:Y:S01]  /*17a0*/  F2F.F64.F32 R16, R18 ;  /* 0x0000001200107310 */ /* 0x000e220000201800 */
[----:B------:R-:W-:Y:S01]  /*17b0*/  DSETP.NEU.AND P0, PT, |R36|, +INF , PT ;  /* 0x7ff000002400742a */ /* 0x000fe20003f0d200 */
[----:B------:R-:W-:Y:S01]  /*17c0*/  BSSY.RECONVERGENT B3, `(.L_x_81) ;  /* 0x0000021000037945 */ /* 0x000fe20003800200 */
[----:B------:R-:W-:Y:S02]  /*17d0*/  DMUL R32, R34, UR26 ;  /* 0x0000001a22207c28 */ /* 0x000fe40008000000 */
[----:B0-----:R-:W-:-:S10]  /*17e0*/  DMUL R16, R16, UR22 ;  /* 0x0000001610107c28 */ /* 0x001fd40008000000 */
[----:B------:R-:W-:Y:S02]  /*17f0*/  @!P0 DMUL R38, RZ, R36 ;  /* 0x00000024ff268228 */ /* 0x000fe40000000000 */
[----:B------:R-:W-:-:S08]  /*1800*/  DMUL R16, R16, UR24 ;  /* 0x0000001810107c28 */ /* 0x000fd00008000000 */
[----:B------:R-:W-:Y:S01]  /*1810*/  DMUL R34, R40, R16 ;  /* 0x0000001028227228 */ /* 0x000fe20000000000 */
        /* <DEDUP_REMOVED lines=25> */
.L_x_84:
[----:B------:R-:W-:Y:S05]  /*19b0*/  BSYNC.RECONVERGENT B4 ;  /* 0x0000000000047941 */ /* 0x000fea0003800200 */
.L_x_83:
[----:B------:R-:W-:-:S07]  /*19c0*/  VIADD R40, R16, 0x1 ;  /* 0x0000000110287836 */ /* 0x000fce0000000000 */
.L_x_82:
[----:B------:R-:W-:Y:S05]  /*19d0*/  BSYNC.RECONVERGENT B3 ;  /* 0x0000000000037941 */ /* 0x000fea0003800200 */
.L_x_81:
        /* <DEDUP_REMOVED lines=25> */
[----:B------:R-:W-:Y:S01]  /*1b70*/  FSEL R19, R17, R39, !P0 ;  /* 0x0000002711137208 */ /* 0x000fe20004000000 */
[----:B------:R-:W-:Y:S01]  /*1b80*/  @!P1 DMUL R38, RZ, R30 ;  /* 0x0000001eff269228 */ /* 0x000fe20000000000 */
        /* <DEDUP_REMOVED lines=29> */
.L_x_88:
[----:B------:R-:W-:Y:S05]  /*1d60*/  BSYNC.RECONVERGENT B4 ;  /* 0x0000000000047941 */ /* 0x000fea0003800200 */
.L_x_87:
[----:B------:R-:W-:-:S07]  /*1d70*/  VIADD R40, R16, 0x1 ;  /* 0x0000000110287836 */ /* 0x000fce0000000000 */
.L_x_86:
[----:B------:R-:W-:Y:S05]  /*1d80*/  BSYNC.RECONVERGENT B3 ;  /* 0x0000000000037941 */ /* 0x000fea0003800200 */
.L_x_85:
        /* <DEDUP_REMOVED lines=9> */
[----:B------:R-:W-:Y:S01]  /*1e20*/  DMUL R32, R32, UR4 ;  /* 0x0000000420207c28 */ /* 0x000fe20008000000 */
[----:B------:R-:W-:Y:S01]  /*1e30*/  IMAD.MOV.U32 R41, RZ, RZ, 0x3da8ff83 ;  /* 0x3da8ff83ff297424 */ /* 0x000fe200078e00ff */
[----:B------:R-:W-:Y:S01]  /*1e40*/  ISETP.NE.U32.AND P0, PT, R30, 0x1, PT ;  /* 0x000000011e00780c */ /* 0x000fe20003f05070 */
[----:B------:R-:W-:Y:S01]  /*1e50*/  DMUL R30, R38, R38 ;  /* 0x00000026261e7228 */ /* 0x000fe20000000000 */
[----:B------:R-:W-:Y:S02]  /*1e60*/  BSSY.RECONVERGENT B1, `(.L_x_89) ;  /* 0x0000027000017945 */ /* 0x000fe40003800200 */
[----:B------:R-:W-:-:S02]  /*1e70*/  FSEL R44, R44, -8.06006814911005101289e+34, !P0 ;  /* 0xf9785eba2c2c7808 */ /* 0x000fc40004000000 */
[----:B------:R-:W-:-:S06]  /*1e80*/  FSEL R45, -R41, 0.11223486810922622681, !P0 ;  /* 0x3de5db65292d7808 */ /* 0x000fcc0004000100 */
[----:B--2---:R-:W-:-:S08]  /*1e90*/  DFMA R16, R30, R44, R16 ;  /* 0x0000002c1e10722b */ /* 0x004fd00000000010 */
[C---:B------:R-:W-:Y:S01]  /*1ea0*/  DFMA R16, R30.reuse, R16, R18 ;  /* 0x000000101e10722b */ /* 0x040fe20000000012 */
[----:B------:R-:W0:Y:S07]  /*1eb0*/  LDC.64 R18, c[0x3][0x68] ;  /* 0x00c01a00ff127b82 */ /* 0x000e2e0000000a00 */
[----:B---3--:R-:W-:-:S08]  /*1ec0*/  DFMA R16, R30, R16, R20 ;  /* 0x000000101e10722b */ /* 0x008fd00000000014 */
[----:B------:R-:W-:-:S08]  /*1ed0*/  DFMA R16, R30, R16, R22 ;  /* 0x000000101e10722b */ /* 0x000fd00000000016 */
[----:B----4-:R-:W-:Y:S02]  /*1ee0*/  DFMA R24, R30, R16, R24 ;  /* 0x000000101e18722b */ /* 0x010fe40000000018 */
[----:B0-----:R-:W-:Y:S01]  /*1ef0*/  DMUL R18, R18, UR6 ;  /* 0x0000000612127c28 */ /* 0x001fe20008000000 */
[----:B------:R-:W-:-:S05]  /*1f00*/  IMAD.MOV.U32 R16, RZ, RZ, 0x1 ;  /* 0x00000001ff107424 */ /* 0x000fca00078e00ff */
[----:B------:R-:W0:Y:S01]  /*1f10*/  MUFU.RCP64H R17, R19 ;  /* 0x0000001300117308 */ /* 0x000e220000001800 */
[----:B------:R-:W-:-:S08]  /*1f20*/  DFMA R24, R30, R24, R26 ;  /* 0x000000181e18722b */ /* 0x000fd0000000001a */
[----:B------:R-:W-:Y:S02]  /*1f30*/  DFMA R38, R24, R38, R38 ;  /* 0x000000261826722b */ /* 0x000fe40000000026 */
[----:B------:R-:W-:Y:S02]  /*1f40*/  DFMA R24, R30, R24, 1 ;  /* 0x3ff000001e18742b */ /* 0x000fe40000000018 */
[----:B0-----:R-:W-:-:S08]  /*1f50*/  DFMA R20, -R18, R16, 1 ;  /* 0x3ff000001214742b */ /* 0x001fd00000000110 */
[----:B------:R-:W-:Y:S02]  /*1f60*/  FSEL R24, R24, R38, !P0 ;  /* 0x0000002618187208 */ /* 0x000fe40004000000 */
[----:B------:R-:W-:Y:S01]  /*1f70*/  FSEL R25, R25, R39, !P0 ;  /* 0x0000002719197208 */ /* 0x000fe20004000000 */
[----:B------:R-:W-:Y:S01]  /*1f80*/  DFMA R22, R20, R20, R20 ;  /* 0x000000141416722b */ /* 0x000fe20000000014 */
[----:B------:R-:W-:-:S04]  /*1f90*/  LOP3.LUT P0, RZ, R40, 0x2, RZ, 0xc0, !PT ;  /* 0x0000000228ff7812 */ /* 0x000fc8000780c0ff */
[----:B------:R-:W-:-:S03]  /*1fa0*/  DADD R20, RZ, -R24 ;  /* 0x00000000ff147229 */ /* 0x000fc60000000818 */
[----:B------:R-:W-:-:S07]  /*1fb0*/  DFMA R22, R16, R22, R16 ;  /* 0x000000161016722b */ /* 0x000fce0000000010 */
[----:B------:R-:W-:Y:S02]  /*1fc0*/  FSEL R20, R24, R20, !P0 ;  /* 0x0000001418147208 */ /* 0x000fe40004000000 */
[----:B------:R-:W-:Y:S01]  /*1fd0*/  FSEL R21, R25, R21, !P0 ;  /* 0x0000001519157208 */ /* 0x000fe20004000000 */
[----:B------:R-:W-:-:S05]  /*1fe0*/  DFMA R16, -R18, R22, 1 ;  /* 0x3ff000001210742b */ /* 0x000fca0000000116 */
[----:B------:R-:W-:-:S03]  /*1ff0*/  DADD R36, R36, -R20 ;  /* 0x0000000024247229 */ /* 0x000fc60000000814 */
[----:B------:R-:W-:-:S05]  /*2000*/  DFMA R16, R22, R16, R22 ;  /* 0x000000101610722b */ /* 0x000fca0000000016 */
[----:B------:R-:W-:-:S08]  /*2010*/  DMUL R24, R36, R32 ;  /* 0x0000002024187228 */ /* 0x000fd00000000000 */
[----:B------:R-:W-:Y:S02]  /*2020*/  DMUL R30, R24, R16 ;  /* 0x00000010181e7228 */ /* 0x000fe40000000000 */
[----:B------:R-:W-:-:S06]  /*2030*/  FSETP.GEU.AND P1, PT, |R25|, 6.5827683646048100446e-37, PT ;  /* 0x036000001900780b */ /* 0x000fcc0003f2e200 */
[----:B------:R-:W-:-:S08]  /*2040*/  DFMA R20, -R18, R30, R24 ;  /* 0x0000001e1214722b */ /* 0x000fd00000000118 */
[----:B------:R-:W-:-:S10]  /*2050*/  DFMA R30, R16, R20, R30 ;  /* 0x00000014101e722b */ /* 0x000fd4000000001e */
[----:B------:R-:W-:-:S05]  /*2060*/  FFMA R16, RZ, R19, R31 ;  /* 0x00000013ff107223 */ /* 0x000fca000000001f */
[----:B------:R-:W-:-:S13]  /*2070*/  FSETP.GT.AND P0, PT, |R16|, 1.469367938527859385e-39, PT ;  /* 0x001000001000780b */ /* 0x000fda0003f04200 */
[----:B------:R-:W-:Y:S05]  /*2080*/  @P0 BRA P1, `(.L_x_90) ;  /* 0x0000000000100947 */ /* 0x000fea0000800000 */
[----:B------:R-:W-:-:S07]  /*2090*/  MOV R38, 0x20b0 ;  /* 0x000020b000267802 */ /* 0x000fce0000000f00 */
[----:B------:R-:W-:Y:S05]  /*20a0*/  CALL.REL.NOINC `($__internal_3_$__cuda_sm20_div_rn_f64_full) ;  /* 0x0000002400247944 */ /* 0x000fea0003c00000 */
[----:B------:R-:W-:Y:S02]  /*20b0*/  IMAD.MOV.U32 R30, RZ, RZ, R16 ;  /* 0x000000ffff1e7224 */ /* 0x000fe400078e0010 */
[----:B------:R-:W-:-:S07]  /*20c0*/  IMAD.MOV.U32 R31, RZ, RZ, R17 ;  /* 0x000000ffff1f7224 */ /* 0x000fce00078e0011 */
.L_x_90:
[----:B------:R-:W-:Y:S05]  /*20d0*/  BSYNC.RECONVERGENT B1 ;  /* 0x0000000000017941 */ /* 0x000fea0003800200 */
.L_x_89:
[----:B------:R-:W0:Y:S01]  /*20e0*/  LDC.64 R20, c[0x3][0x58] ;  /* 0x00c01600ff147b82 */ /* 0x000e220000000a00 */
[----:B------:R-:W0:Y:S01]  /*20f0*/  MUFU.RCP64H R17, UR38 ;  /* 0x0000002600117d08 */ /* 0x000e220008001800 */
[----:B------:R-:W-:Y:S01]  /*2100*/  IMAD.MOV.U32 R16, RZ, RZ, 0x1 ;  /* 0x00000001ff107424 */ /* 0x000fe200078e00ff */
[----:B------:R-:W-:Y:S01]  /*2110*/  FSETP.GEU.AND P1, PT, |R35|, 6.5827683646048100446e-37, PT ;  /* 0x036000002300780b */ /* 0x000fe20003f2e200 */
[----:B------:R-:W-:Y:S01]  /*2120*/  BSSY.RECONVERGENT B1, `(.L_x_91) ;  /* 0x0000014000017945 */ /* 0x000fe20003800200 */
[----:B------:R-:W-:-:S03]  /*2130*/  DADD R22, R12, -UR34 ;  /* 0x800000220c167e29 */ /* 0x000fc60008000000 */
[----:B0-----:R-:W-:-:S08]  /*2140*/  DFMA R18, R16, -R20, 1 ;  /* 0x3ff000001012742b */ /* 0x001fd00000000814 */
[----:B------:R-:W-:-:S08]  /*2150*/  DFMA R18, R18, R18, R18 ;  /* 0x000000121212722b */ /* 0x000fd00000000012 */
[----:B------:R-:W-:-:S08]  /*2160*/  DFMA R18, R16, R18, R16 ;  /* 0x000000121012722b */ /* 0x000fd00000000010 */
[----:B------:R-:W-:-:S08]  /*2170*/  DFMA R16, R18, -R20, 1 ;  /* 0x3ff000001210742b */ /* 0x000fd00000000814 */
[----:B------:R-:W-:-:S08]  /*2180*/  DFMA R16, R18, R16, R18 ;  /* 0x000000101210722b */ /* 0x000fd00000000012 */
[----:B------:R-:W-:-:S08]  /*2190*/  DMUL R18, R34, R16 ;  /* 0x0000001022127228 */ /* 0x000fd00000000000 */
[----:B------:R-:W-:-:S08]  /*21a0*/  DFMA R20, R18, -R20, R34 ;  /* 0x800000141214722b */ /* 0x000fd00000000022 */
[----:B------:R-:W-:-:S10]  /*21b0*/  DFMA R16, R16, R20, R18 ;  /* 0x000000141010722b */ /* 0x000fd40000000012 */
[----:B------:R-:W-:-:S05]  /*21c0*/  FFMA R18, RZ, UR38, R17 ;  /* 0x00000026ff127c23 */ /* 0x000fca0008000011 */
[----:B------:R-:W-:-:S13]  /*21d0*/  FSETP.GT.AND P0, PT, |R18|, 1.469367938527859385e-39, PT ;  /* 0x001000001200780b */ /* 0x000fda0003f04200 */
[----:B------:R-:W-:Y:S05]  /*21e0*/  @P0 BRA P1, `(.L_x_92) ;  /* 0x00000000001c0947 */ /* 0x000fea0000800000 */
[----:B------:R-:W0:Y:S01]  /*21f0*/  LDCU.64 UR42, c[0x3][0x58] ;  /* 0x00c00b00ff2a77ac */ /* 0x000e220008000a00 */
[----:B------:R-:W-:Y:S01]  /*2200*/  IMAD.MOV.U32 R24, RZ, RZ, R34 ;  /* 0x000000ffff187224 */ /* 0x000fe200078e0022 */
[----:B------:R-:W-:Y:S01]  /*2210*/  MOV R38, 0x2260 ;  /* 0x0000226000267802 */ /* 0x000fe20000000f00 */
[----:B------:R-:W-:Y:S02]  /*2220*/  IMAD.MOV.U32 R25, RZ, RZ, R35 ;  /* 0x000000ffff197224 */ /* 0x000fe400078e0023 */
[----:B0-----:R-:W-:Y:S02]  /*2230*/  IMAD.U32 R18, RZ, RZ, UR42 ;  /* 0x0000002aff127e24 */ /* 0x001fe4000f8e00ff */
[----:B------:R-:W-:-:S07]  /*2240*/  IMAD.U32 R19, RZ, RZ, UR43 ;  /* 0x0000002bff137e24 */ /* 0x000fce000f8e00ff */
[----:B------:R-:W-:Y:S05]  /*2250*/  CALL.REL.NOINC `($__internal_3_$__cuda_sm20_div_rn_f64_full) ;  /* 0x0000002000b87944 */ /* 0x000fea0003c00000 */
.L_x_92:
[----:B------:R-:W-:Y:S05]  /*2260*/  BSYNC.RECONVERGENT B1 ;  /* 0x0000000000017941 */ /* 0x000fea0003800200 */
.L_x_91:
[----:B------:R-:W-:Y:S01]  /*2270*/  DFMA R16, R22, R30, R16 ;  /* 0x0000001e1610722b */ /* 0x000fe20000000010 */
[----:B------:R-:W-:Y:S10]  /*2280*/  BRA `(.L_x_93) ;  /* 0x0000000800e47947 */ /* 0x000ff40003800000 */
.L_x_60:
[----:B------:R-:W-:Y:S01]  /*2290*/  DSETP.NEU.AND P0, PT, |R22|, +INF , PT ;  /* 0x7ff000001600742a */ /* 0x000fe20003f0d200 */
[----:B------:R-:W-:-:S13]  /*22a0*/  BSSY.RECONVERGENT B3, `(.L_x_94) ;  /* 0x000001c000037945 */ /* 0x000fda0003800200 */
        /* <DEDUP_REMOVED lines=22> */
[----:B-----5:R-:W-:Y:S05]  /*2410*/  CALL.REL.NOINC `($_Z13particle_pathPdS_S_S_S_ii$__internal_trig_reduction_slowpathd) ;  /* 0x0000003000d47944 */ /* 0x020fea0003c00000 */
[----:B------:R-:W-:Y:S02]  /*2420*/  IMAD.MOV.U32 R30, RZ, RZ, R18 ;  /* 0x000000ffff1e7224 */ /* 0x000fe400078e0012 */
[----:B------:R-:W-:-:S07]  /*2430*/  IMAD.MOV.U32 R31, RZ, RZ, R19 ;  /* 0x000000ffff1f7224 */ /* 0x000fce00078e0013 */
.L_x_97:
[----:B------:R-:W-:Y:S05]  /*2440*/  BSYNC.RECONVERGENT B4 ;  /* 0x0000000000047941 */ /* 0x000fea0003800200 */
.L_x_96:
[----:B------:R-:W-:-:S07]  /*2450*/  VIADD R36, R16, 0x1 ;  /* 0x0000000110247836 */ /* 0x000fce0000000000 */
.L_x_95:
[----:B------:R-:W-:Y:S05]  /*2460*/  BSYNC.RECONVERGENT B3 ;  /* 0x0000000000037941 */ /* 0x000fea0003800200 */
.L_x_94:
        /* <DEDUP_REMOVED lines=23> */
[----:B------:R-:W-:Y:S02]  /*25e0*/  DFMA R16, R34, R16, 1 ;  /* 0x3ff000002210742b */ /* 0x000fe40000000010 */
[----:B------:R-:W-:-:S08]  /*25f0*/  @!P1 DMUL R34, RZ, R32 ;  /* 0x00000020ff229228 */ /* 0x000fd00000000000 */
        /* <DEDUP_REMOVED lines=28> */
[----:B-----5:R-:W-:Y:S05]  /*27c0*/  CALL.REL.NOINC `($_Z13particle_pathPdS_S_S_S_ii$__internal_trig_reduction_slowpathd) ;  /* 0x0000002c00e87944 */ /* 0x020fea0003c00000 */
[----:B------:R-:W-:Y:S02]  /*27d0*/  IMAD.MOV.U32 R34, RZ, RZ, R18 ;  /* 0x000000ffff227224 */ /* 0x000fe400078e0012 */
[----:B------:R-:W-:-:S07]  /*27e0*/  IMAD.MOV.U32 R35, RZ, RZ, R19 ;  /* 0x000000ffff237224 */ /* 0x000fce00078e0013 */
.L_x_101:
[----:B------:R-:W-:Y:S05]  /*27f0*/  BSYNC.RECONVERGENT B4 ;  /* 0x0000000000047941 */ /* 0x000fea0003800200 */
.L_x_100:
[----:B------:R-:W-:-:S07]  /*2800*/  VIADD R36, R16, 0x1 ;  /* 0x0000000110247836 */ /* 0x000fce0000000000 */
.L_x_99:
[----:B------:R-:W-:Y:S05]  /*2810*/  BSYNC.RECONVERGENT B3 ;  /* 0x0000000000037941 */ /* 0x000fea0003800200 */
.L_x_98:
[----:B------:R-:W-:Y:S01]  /*2820*/  DADD R16, -RZ, |UR14| ;  /* 0x4000000eff107e29 */ /* 0x000fe20008000100 */
[----:B------:R-:W-:Y:S09]  /*2830*/  BSSY.RECONVERGENT B1, `(.L_x_102) ;  /* 0x0000004000017945 */ /* 0x000ff20003800200 */
[----:B------:R-:W-:Y:S01]  /*2840*/  IMAD.MOV.U32 R18, RZ, RZ, R16 ;  /* 0x000000ffff127224 */ /* 0x000fe200078e0010 */
[----:B------:R-:W-:-:S07]  /*2850*/  MOV R16, 0x2870 ;  /* 0x0000287000107802 */ /* 0x000fce0000000f00 */
[----:B-----5:R-:W-:Y:S05]  /*2860*/  CALL.REL.NOINC `($_Z13particle_pathPdS_S_S_S_ii$__internal_accurate_pow) ;  /* 0x0000002400087944 */ /* 0x020fea0003c00000 */
[----:B------:R-:W-:Y:S05]  /*2870*/  BSYNC.RECONVERGENT B1 ;  /* 0x0000000000017941 */ /* 0x000fea0003800200 */
.L_x_102:
        /* <DEDUP_REMOVED lines=14> */
[----:B------:R-:W-:Y:S02]  /*2960*/  FSEL R44, R44, -8.06006814911005101289e+34, !P0 ;  /* 0xf9785eba2c2c7808 */ /* 0x000fe40004000000 */
[----:B------:R-:W-:Y:S02]  /*2970*/  FSEL R45, -R32, 0.11223486810922622681, !P0 ;  /* 0x3de5db65202d7808 */ /* 0x000fe40004000100 */
[----:B------:R-:W0:Y:S02]  /*2980*/  LDC.64 R32, c[0x3][0x78] ;  /* 0x00c01e00ff207b82 */ /* 0x000e240000000a00 */
[C---:B0-----:R-:W-:Y:S02]  /*2990*/  DSETP.NEU.AND P1, PT, R32.reuse, RZ, PT ;  /* 0x000000ff2000722a */ /* 0x041fe40003f2d000 */
[C---:B------:R-:W-:Y:S02]  /*29a0*/  DSETP.NAN.AND P2, PT, R32.reuse, R32, PT ;  /* 0x000000202000722a */ /* 0x040fe40003f48000 */
[----:B------:R-:W-:-:S02]  /*29b0*/  DSETP.NEU.AND P3, PT, |R32|, +INF , PT ;  /* 0x7ff000002000742a */ /* 0x000fc40003f6d200 */
[----:B------:R-:W-:Y:S02]  /*29c0*/  FSEL R39, R39, RZ, P1 ;  /* 0x000000ff27277208 */ /* 0x000fe40000800000 */
[----:B------:R-:W-:Y:S01]  /*29d0*/  FSEL R38, R38, RZ, P1 ;  /* 0x000000ff26267208 */ /* 0x000fe20000800000 */
[----:B------:R-:W-:Y:S02]  /*29e0*/  DSETP.NEU.AND P1, PT, R32, 1, PT ;  /* 0x3ff000002000742a */ /* 0x000fe40003f2d000 */
[----:B--2---:R-:W-:-:S08]  /*29f0*/  DFMA R16, R40, R44, R16 ;  /* 0x0000002c2810722b */ /* 0x004fd00000000010 */
[----:B------:R-:W-:Y:S02]  /*2a00*/  DFMA R16, R40, R16, R18 ;  /* 0x000000102810722b */ /* 0x000fe40000000012 */
[----:B------:R-:W-:-:S06]  /*2a10*/  DADD R18, R32, 2 ;  /* 0x4000000020127429 */ /* 0x000fcc0000000000 */
[----:B---3--:R-:W-:-:S04]  /*2a20*/  DFMA R16, R40, R16, R20 ;  /* 0x000000102810722b */ /* 0x008fc80000000014 */
[----:B------:R-:W-:Y:S02]  /*2a30*/  FSEL R20, R18, R39, P2 ;  /* 0x0000002712147208 */ /* 0x000fe40001000000 */
[----:B------:R-:W-:Y:S02]  /*2a40*/  FSEL R18, R19, R38, P2 ;  /* 0x0000002613127208 */ /* 0x000fe40001000000 */
[----:B------:R-:W-:Y:S01]  /*2a50*/  DFMA R16, R40, R16, R22 ;  /* 0x000000102810722b */ /* 0x000fe20000000016 */
[----:B------:R-:W-:Y:S02]  /*2a60*/  @!P4 FSEL R39, R20, RZ, P3 ;  /* 0x000000ff1427c208 */ /* 0x000fe40001800000 */
[----:B------:R-:W-:-:S03]  /*2a70*/  @!P4 FSEL R38, R18, +QNAN , P3 ;  /* 0x7ff000001226c808 */ /* 0x000fc60001800000 */
[----:B------:R-:W-:Y:S02]  /*2a80*/  IMAD.MOV.U32 R18, RZ, RZ, R39 ;  /* 0x000000ffff127224 */ /* 0x000fe400078e0027 */
[----:B----4-:R-:W-:Y:S01]  /*2a90*/  DFMA R16, R40, R16, R24 ;  /* 0x000000102810722b */ /* 0x010fe20000000018 */
[----:B------:R-:W-:-:S06]  /*2aa0*/  IMAD.MOV.U32 R19, RZ, RZ, R38 ;  /* 0x000000ffff137224 */ /* 0x000fcc00078e0026 */
[----:B------:R-:W-:Y:S02]  /*2ab0*/  DADD R18, -R18, 1 ;  /* 0x3ff0000012127429 */ /* 0x000fe40000000100 */
[----:B------:R-:W-:-:S08]  /*2ac0*/  DFMA R16, R40, R16, R26 ;  /* 0x000000102810722b */ /* 0x000fd0000000001a */
[----:B------:R-:W-:Y:S01]  /*2ad0*/  DFMA R34, R16, R34, R34 ;  /* 0x000000221022722b */ /* 0x000fe20000000022 */
[----:B------:R-:W-:Y:S01]  /*2ae0*/  FSEL R21, R19, RZ, P1 ;  /* 0x000000ff13157208 */ /* 0x000fe20000800000 */
[----:B------:R-:W-:Y:S01]  /*2af0*/  DFMA R16, R40, R16, 1 ;  /* 0x3ff000002810742b */ /* 0x000fe20000000010 */
[----:B------:R-:W-:-:S04]  /*2b00*/  FSEL R20, R18, RZ, P1 ;  /* 0x000000ff12147208 */ /* 0x000fc80000800000 */
[----:B------:R-:W0:Y:S05]  /*2b10*/  F2F.F32.F64 R21, R20 ;  /* 0x0000001400157310 */ /* 0x000e2a0000301000 */
[----:B------:R-:W-:Y:S02]  /*2b20*/  FSEL R18, R16, R34, !P0 ;  /* 0x0000002210127208 */ /* 0x000fe40004000000 */
[----:B------:R-:W-:Y:S02]  /*2b30*/  FSEL R19, R17, R35, !P0 ;  /* 0x0000002311137208 */ /* 0x000fe40004000000 */
[----:B------:R-:W-:-:S04]  /*2b40*/  LOP3.LUT P0, RZ, R36, 0x2, RZ, 0xc0, !PT ;  /* 0x0000000224ff7812 */ /* 0x000fc8000780c0ff */
[----:B------:R-:W-:Y:S01]  /*2b50*/  DADD R16, RZ, -R18 ;  /* 0x00000000ff107229 */ /* 0x000fe20000000812 */
[----:B0-----:R-:W-:-:S09]  /*2b60*/  VIADD R22, R21, 0xf3000000 ;  /* 0xf300000015167836 */ /* 0x001fd20000000000 */
[----:B------:R-:W-:Y:S02]  /*2b70*/  FSEL R16, R18, R16, !P0 ;  /* 0x0000001012107208 */ /* 0x000fe40004000000 */
[----:B------:R-:W-:Y:S01]  /*2b80*/  FSEL R17, R19, R17, !P0 ;  /* 0x0000001113117208 */ /* 0x000fe20004000000 */
[----:B------:R0:W1:Y:S01]  /*2b90*/  MUFU.RSQ R18, R21 ;  /* 0x0000001500127308 */ /* 0x0000620000001400 */
[----:B------:R-:W-:-:S04]  /*2ba0*/  ISETP.GT.U32.AND P0, PT, R22, 0x727fffff, PT ;  /* 0x727fffff1600780c */ /* 0x000fc80003f04070 */
[----:B------:R-:W-:-:S09]  /*2bb0*/  DADD R30, R30, R16 ;  /* 0x000000001e1e7229 */ /* 0x000fd20000000010 */
[----:B0-----:R-:W-:Y:S05]  /*2bc0*/  @!P0 BRA `(.L_x_104) ;  /* 0x0000000000148947 */ /* 0x001fea0003800000 */
[----:B------:R-:W-:Y:S01]  /*2bd0*/  IMAD.MOV.U32 R16, RZ, RZ, R21 ;  /* 0x000000ffff107224 */ /* 0x000fe200078e0015 */
[----:B------:R-:W-:-:S07]  /*2be0*/  MOV R22, 0x2c00 ;  /* 0x00002c0000167802 */ /* 0x000fce0000000f00 */
[----:B-1----:R-:W-:Y:S05]  /*2bf0*/  CALL.REL.NOINC `($__internal_4_$__cuda_sm20_sqrt_rn_f32_slowpath) ;  /* 0x0000001c00c87944 */ /* 0x002fea0003c00000 */
[----:B------:R-:W-:Y:S01]  /*2c00*/  IMAD.MOV.U32 R26, RZ, RZ, R18 ;  /* 0x000000ffff1a7224 */ /* 0x000fe200078e0012 */
[----:B------:R-:W-:Y:S06]  /*2c10*/  BRA `(.L_x_105) ;  /* 0x0000000000107947 */ /* 0x000fec0003800000 */
.L_x_104:
[----:B-1----:R-:W-:Y:S01]  /*2c20*/  FMUL.FTZ R26, R21, R18 ;  /* 0x00000012151a7220 */ /* 0x002fe20000410000 */
[----:B------:R-:W-:-:S03]  /*2c30*/  FMUL.FTZ R16, R18, 0.5 ;  /* 0x3f00000012107820 */ /* 0x000fc60000410000 */
[----:B------:R-:W-:-:S04]  /*2c40*/  FFMA R17, -R26, R26, R21 ;  /* 0x0000001a1a117223 */ /* 0x000fc80000000115 */
[----:B------:R-:W-:-:S07]  /*2c50*/  FFMA R26, R17, R16, R26 ;  /* 0x00000010111a7223 */ /* 0x000fce000000001a */
.L_x_105:
[----:B------:R-:W-:Y:S05]  /*2c60*/  BSYNC.RECONVERGENT B1 ;  /* 0x0000000000017941 */ /* 0x000fea0003800200 */
.L_x_103:
[----:B------:R-:W0:Y:S01]  /*2c70*/  LDC.64 R22, c[0x3][0x58] ;  /* 0x00c01600ff167b82 */ /* 0x000e220000000a00 */
[----:B------:R-:W0:Y:S01]  /*2c80*/  MUFU.RCP64H R21, UR38 ;  /* 0x0000002600157d08 */ /* 0x000e220008001800 */
[----:B------:R-:W-:Y:S01]  /*2c90*/  IMAD.MOV.U32 R20, RZ, RZ, 0x1 ;  /* 0x00000001ff147424 */ /* 0x000fe200078e00ff */
[----:B------:R-:W-:Y:S05]  /*2ca0*/  BSSY.RECONVERGENT B1, `(.L_x_93) ;  /* 0x0000017000017945 */ /* 0x000fea0003800200 */
[----:B------:R-:W1:Y:S01]  /*2cb0*/  LDC.64 R18, c[0x3][0x50] ;  /* 0x00c01400ff127b82 */ /* 0x000e620000000a00 */
[----:B------:R-:W1:Y:S01]  /*2cc0*/  F2F.F64.F32 R16, R26 ;  /* 0x0000001a00107310 */ /* 0x000e620000201800 */
[----:B0-----:R-:W-:-:S08]  /*2cd0*/  DFMA R24, R20, -R22, 1 ;  /* 0x3ff000001418742b */ /* 0x001fd00000000816 */
[----:B------:R-:W-:Y:S02]  /*2ce0*/  DFMA R24, R24, R24, R24 ;  /* 0x000000181818722b */ /* 0x000fe40000000018 */
[----:B-1----:R-:W-:-:S06]  /*2cf0*/  DMUL R16, R16, R18 ;  /* 0x0000001210107228 */ /* 0x002fcc0000000000 */
[----:B------:R-:W-:Y:S02]  /*2d00*/  DFMA R20, R20, R24, R20 ;  /* 0x000000181414722b */ /* 0x000fe40000000014 */
[----:B------:R-:W-:-:S06]  /*2d10*/  DMUL R16, R16, UR24 ;  /* 0x0000001810107c28 */ /* 0x000fcc0008000000 */
[----:B------:R-:W-:Y:S02]  /*2d20*/  DFMA R18, R20, -R22, 1 ;  /* 0x3ff000001412742b */ /* 0x000fe40000000816 */
[----:B------:R-:W-:-:S06]  /*2d30*/  DMUL R24, R30, R16 ;  /* 0x000000101e187228 */ /* 0x000fcc0000000000 */
[----:B------:R-:W-:-:S04]  /*2d40*/  DFMA R20, R20, R18, R20 ;  /* 0x000000121414722b */ /* 0x000fc80000000014 */
[----:B------:R-:W-:-:S04]  /*2d50*/  FSETP.GEU.AND P1, PT, |R25|, 6.5827683646048100446e-37, PT ;  /* 0x036000001900780b */ /* 0x000fc80003f2e200 */
[----:B------:R-:W-:-:S08]  /*2d60*/  DMUL R16, R20, R24 ;  /* 0x0000001814107228 */ /* 0x000fd00000000000 */
[----:B------:R-:W-:-:S08]  /*2d70*/  DFMA R18, R16, -R22, R24 ;  /* 0x800000161012722b */ /* 0x000fd00000000018 */
[----:B------:R-:W-:-:S10]  /*2d80*/  DFMA R16, R20, R18, R16 ;  /* 0x000000121410722b */ /* 0x000fd40000000010 */
[----:B------:R-:W-:-:S05]  /*2d90*/  FFMA R18, RZ, UR38, R17 ;  /* 0x00000026ff127c23 */ /* 0x000fca0008000011 */
[----:B------:R-:W-:-:S13]  /*2da0*/  FSETP.GT.AND P0, PT, |R18|, 1.469367938527859385e-39, PT ;  /* 0x001000001200780b */ /* 0x000fda0003f04200 */
[----:B------:R-:W-:Y:S05]  /*2db0*/  @P0 BRA P1, `(.L_x_106) ;  /* 0x0000000000140947 */ /* 0x000fea0000800000 */
[----:B------:R-:W0:Y:S01]  /*2dc0*/  LDCU.64 UR42, c[0x3][0x58] ;  /* 0x00c00b00ff2a77ac */ /* 0x000e220008000a00 */
[----:B------:R-:W-:Y:S01]  /*2dd0*/  MOV R38, 0x2e10 ;  /* 0x00002e1000267802 */ /* 0x000fe20000000f00 */
[----:B0-----:R-:W-:Y:S02]  /*2de0*/  IMAD.U32 R18, RZ, RZ, UR42 ;  /* 0x0000002aff127e24 */ /* 0x001fe4000f8e00ff */
[----:B------:R-:W-:-:S07]  /*2df0*/  IMAD.U32 R19, RZ, RZ, UR43 ;  /* 0x0000002bff137e24 */ /* 0x000fce000f8e00ff */
[----:B------:R-:W-:Y:S05]  /*2e00*/  CALL.REL.NOINC `($__internal_3_$__cuda_sm20_div_rn_f64_full) ;  /* 0x0000001400cc7944 */ /* 0x000fea0003c00000 */
.L_x_106:
[----:B------:R-:W-:Y:S05]  /*2e10*/  BSYNC.RECONVERGENT B1 ;  /* 0x0000000000017941 */ /* 0x000fea0003800200 */
.L_x_93:
[----:B------:R-:W-:Y:S05]  /*2e20*/  BSYNC.RECONVERGENT B0 ;  /* 0x0000000000007941 */ /* 0x000fea0003800200 */
.L_x_59:
[----:B------:R-:W0:Y:S01]  /*2e30*/  LDC.64 R24, c[0x3][0x110] ;  /* 0x00c04400ff187b82 */ /* 0x000e220000000a00 */
[----:B------:R-:W-:Y:S01]  /*2e40*/  DFMA R30, R16, UR28, R6 ;  /* 0x0000001c101e7c2b */ /* 0x000fe20008000006 */
[----:B------:R-:W-:Y:S01]  /*2e50*/  CS2R R18, SRZ ;  /* 0x0000000000127805 */ /* 0x000fe2000001ff00 */
[----:B0-----:R-:W-:-:S14]  /*2e60*/  DSETP.GTU.AND P0, PT, R8, R24, PT ;  /* 0x000000180800722a */ /* 0x001fdc0003f0c000 */
[----:B------:R-:W-:Y:S05]  /*2e70*/  @P0 BRA `(.L_x_107) ;  /* 0x0000001400080947 */ /* 0x000fea0003800000 */
[----:B------:R-:W-:Y:S01]  /*2e80*/  DFMA R24, R24, -0.5, R8 ;  /* 0xbfe000001818782b */ /* 0x000fe20000000008 */
[----:B------:R-:W-:Y:S01]  /*2e90*/  BSSY.RECONVERGENT B0, `(.L_x_108) ;  /* 0x0000008000007945 */ /* 0x000fe20003800200 */
[----:B------:R-:W-:-:S06]  /*2ea0*/  DMUL R32, R28, UR18 ;  /* 0x000000121c207c28 */ /* 0x000fcc0008000000 */
[----:B------:R-:W-:Y:S02]  /*2eb0*/  DADD R16, -RZ, |R24| ;  /* 0x00000000ff107229 */ /* 0x000fe40000000518 */
[C-C-:B------:R-:W-:Y:S02]  /*2ec0*/  DFMA R22, R10.reuse, UR20, -R32.reuse ;  /* 0x000000140a167c2b */ /* 0x140fe40008000820 */
[----:B------:R-:W-:-:S06]  /*2ed0*/  DFMA R32, R10, UR20, R32 ;  /* 0x000000140a207c2b */ /* 0x000fcc0008000020 */
[----:B------:R-:W-:Y:S01]  /*2ee0*/  IMAD.MOV.U32 R18, RZ, RZ, R16 ;  /* 0x000000ffff127224 */ /* 0x000fe200078e0010 */
[----:B------:R-:W-:-:S07]  /*2ef0*/  MOV R16, 0x2f10 ;  /* 0x00002f1000107802 */ /* 0x000fce0000000f00 */
[----:B------:R-:W-:Y:S05]  /*2f00*/  CALL.REL.NOINC `($_Z13particle_pathPdS_S_S_S_ii$__internal_accurate_pow) ;  /* 0x0000001c00607944 */ /* 0x000fea0003c00000 */
[----:B------:R-:W-:Y:S05]  /*2f10*/  BSYNC.RECONVERGENT B0 ;  /* 0x0000000000007941 */ /* 0x000fea0003800200 */
.L_x_108:
        /* <DEDUP_REMOVED lines=16> */
.L_x_110:
[----:B------:R-:W-:Y:S05]  /*3020*/  BSYNC.RECONVERGENT B0 ;  /* 0x0000000000007941 */ /* 0x000fea0003800200 */
.L_x_109:
        /* <DEDUP_REMOVED lines=12> */
.L_x_111:
        /* <DEDUP_REMOVED lines=26> */
.L_x_113:
[----:B------:R-:W-:Y:S05]  /*3290*/  BSYNC.RECONVERGENT B0 ;  /* 0x0000000000007941 */ /* 0x000fea0003800200 */
.L_x_112:
[----:B------:R-:W-:Y:S01]  /*32a0*/  IMAD.MOV.U32 R16, RZ, RZ, 0x652b82fe ;  /* 0x652b82feff107424 */ /* 0x000fe200078e00ff */
[----:B------:R-:W-:Y:S01]  /*32b0*/  UMOV UR42, 0xfefa39ef ;  /* 0xfefa39ef002a7882 */ /* 0x000fe20000000000 */
[----:B------:R-:W-:Y:S01]  /*32c0*/  IMAD.MOV.U32 R17, RZ, RZ, 0x3ff71547 ;  /* 0x3ff71547ff117424 */ /* 0x000fe200078e00ff */
[----:B------:R-:W-:Y:S01]  /*32d0*/  UMOV UR43, 0x3fe62e42 ;  /* 0x3fe62e42002b7882 */ /* 0x000fe20000000000 */
[----:B------:R-:W-:Y:S01]  /*32e0*/  FSETP.GEU.AND P0, PT, |R5|, 4.1917929649353027344, PT ;  /* 0x4086232b0500780b */ /* 0x000fe20003f0e200 */
[----:B------:R-:W-:Y:S01]  /*32f0*/  BSSY.RECONVERGENT B0, `(.L_x_114) ;  /* 0x0000037000007945 */ /* 0x000fe20003800200 */
[----:B------:R-:W-:Y:S02]  /*3300*/  DSETP.NEU.AND P2, PT, |R22|, +INF , PT ;  /* 0x7ff000001600742a */ /* 0x000fe40003f4d200 */
[----:B------:R-:W-:-:S08]  /*3310*/  DFMA R16, R4, R16, 6.75539944105574400000e+15 ;  /* 0x433800000410742b */ /* 0x000fd00000000010 */
[----:B------:R-:W-:-:S08]  /*3320*/  DADD R18, R16, -6.75539944105574400000e+15 ;  /* 0xc338000010127429 */ /* 0x000fd00000000000 */
        /* <DEDUP_REMOVED lines=51> */
.L_x_115:
[----:B------:R-:W-:Y:S05]  /*3660*/  BSYNC.RECONVERGENT B0 ;  /* 0x0000000000007941 */ /* 0x000fea0003800200 */
.L_x_114:
[----:B------:R-:W-:Y:S01]  /*3670*/  DMUL R4, R18, UR26 ;  /* 0x0000001a12047c28 */ /* 0x000fe20008000000 */
[----:B------:R-:W-:Y:S01]  /*3680*/  BSSY.RECONVERGENT B0, `(.L_x_116) ;  /* 0x000001d000007945 */ /* 0x000fe20003800200 */
[----:B------:R-:W-:Y:S01]  /*3690*/  @!P2 DMUL R34, RZ, R22 ;  /* 0x00000016ff22a228 */ /* 0x000fe20000000000 */
[----:B------:R-:W-:-:S05]  /*36a0*/  @!P2 IMAD.MOV.U32 R36, RZ, RZ, 0x1 ;  /* 0x00000001ff24a424 */ /* 0x000fca00078e00ff */
[----:B------:R-:W-:Y:S01]  /*36b0*/  DMUL R4, R4, UR22 ;  /* 0x0000001604047c28 */ /* 0x000fe20008000000 */
[----:B------:R-:W-:Y:S10]  /*36c0*/  @!P2 BRA `(.L_x_117) ;  /* 0x000000000060a947 */ /* 0x000ff40003800000 */
        /* <DEDUP_REMOVED lines=22> */
.L_x_119:
[----:B------:R-:W-:Y:S05]  /*3830*/  BSYNC.RECONVERGENT B3 ;  /* 0x0000000000037941 */ /* 0x000fea0003800200 */
.L_x_118:
[----:B------:R-:W-:-:S07]  /*3840*/  VIADD R36, R16, 0x1 ;  /* 0x0000000110247836 */ /* 0x000fce0000000000 */
.L_x_117:
[----:B------:R-:W-:Y:S05]  /*3850*/  BSYNC.RECONVERGENT B0 ;  /* 0x0000000000007941 */ /* 0x000fea0003800200 */
.L_x_116:
        /* <DEDUP_REMOVED lines=10> */
[----:B------:R-:W-:Y:S01]  /*3900*/  BSSY.RECONVERGENT B0, `(.L_x_120) ;  /* 0x0000030000007945 */ /* 0x000fe20003800200 */
[----:B------:R-:W-:Y:S01]  /*3910*/  ISETP.NE.U32.AND P0, PT, R37, 0x1, PT ;  /* 0x000000012500780c */ /* 0x000fe20003f05070 */
[----:B------:R-:W-:Y:S01]  /*3920*/  IMAD.MOV.U32 R37, RZ, RZ, 0x3da8ff83 ;  /* 0x3da8ff83ff257424 */ /* 0x000fe200078e00ff */
[----:B------:R-:W-:-:S02]  /*3930*/  DSETP.NEU.AND P1, PT, |R32|, +INF , PT ;  /* 0x7ff000002000742a */ /* 0x000fc40003f2d200 */
        /* <DEDUP_REMOVED lines=9> */
[----:B------:R-:W-:Y:S01]  /*39d0*/  DFMA R16, R38, R16, 1 ;  /* 0x3ff000002610742b */ /* 0x000fe20000000010 */
[----:B------:R-:W-:-:S09]  /*39e0*/  @!P1 IMAD.MOV.U32 R38, RZ, RZ, 0x1 ;  /* 0x00000001ff269424 */ /* 0x000fd200078e00ff */
[----:B------:R-:W-:Y:S02]  /*39f0*/  FSEL R18, R16, R34, !P0 ;  /* 0x0000002210127208 */ /* 0x000fe40004000000 */
[----:B------:R-:W-:Y:S02]  /*3a00*/  FSEL R19, R17, R35, !P0 ;  /* 0x0000002311137208 */ /* 0x000fe40004000000 */
[----:B------:R-:W-:Y:S01]  /*3a10*/  LOP3.LUT P0, RZ, R36, 0x2, RZ, 0xc0, !PT ;  /* 0x0000000224ff7812 */ /* 0x000fe2000780c0ff */
[----:B------:R-:W-:-:S03]  /*3a20*/  @!P1 DMUL R36, RZ, R32 ;  /* 0x00000020ff249228 */ /* 0x000fc60000000000 */
        /* <DEDUP_REMOVED lines=27> */
.L_x_123:
[----:B------:R-:W-:Y:S05]  /*3be0*/  BSYNC.RECONVERGENT B3 ;  /* 0x0000000000037941 */ /* 0x000fea0003800200 */
.L_x_122:
[----:B------:R-:W-:-:S07]  /*3bf0*/  VIADD R38, R16, 0x1 ;  /* 0x0000000110267836 */ /* 0x000fce0000000000 */
.L_x_121:
[----:B------:R-:W-:Y:S05]  /*3c00*/  BSYNC.RECONVERGENT B0 ;  /* 0x0000000000007941 */ /* 0x000fea0003800200 */
.L_x_120:
        /* <DEDUP_REMOVED lines=9> */
[----:B------:R-:W-:Y:S01]  /*3ca0*/  BSSY.RECONVERGENT B0, `(.L_x_124) ;  /* 0x000002d000007945 */ /* 0x000fe20003800200 */
[----:B------:R-:W-:Y:S01]  /*3cb0*/  IMAD.MOV.U32 R39, RZ, RZ, 0x3da8ff83 ;  /* 0x3da8ff83ff277424 */ /* 0x000fe200078e00ff */
[----:B------:R-:W-:Y:S01]  /*3cc0*/  ISETP.NE.U32.AND P0, PT, R32, 0x1, PT ;  /* 0x000000012000780c */ /* 0x000fe20003f05070 */
[----:B------:R-:W-:-:S03]  /*3cd0*/  DMUL R32, R36, R36 ;  /* 0x0000002424207228 */ /* 0x000fc60000000000 */
[----:B------:R-:W-:Y:S02]  /*3ce0*/  FSEL R42, R42, -8.06006814911005101289e+34, !P0 ;  /* 0xf9785eba2a2a7808 */ /* 0x000fe40004000000 */
[----:B------:R-:W-:-:S06]  /*3cf0*/  FSEL R43, -R39, 0.11223486810922622681, !P0 ;  /* 0x3de5db65272b7808 */ /* 0x000fcc0004000100 */
[----:B--2---:R-:W-:-:S08]  /*3d00*/  DFMA R16, R32, R42, R16 ;  /* 0x0000002a2010722b */ /* 0x004fd00000000010 */
[----:B------:R-:W-:Y:S01]  /*3d10*/  DFMA R16, R32, R16, R18 ;  /* 0x000000102010722b */ /* 0x000fe20000000012 */
[----:B------:R-:W0:Y:S01]  /*3d20*/  MUFU.RCP64H R19, UR39 ;  /* 0x0000002700137d08 */ /* 0x000e220008001800 */
[----:B------:R-:W-:-:S06]  /*3d30*/  IMAD.MOV.U32 R18, RZ, RZ, 0x1 ;  /* 0x00000001ff127424 */ /* 0x000fcc00078e00ff */
[C---:B---3--:R-:W-:Y:S02]  /*3d40*/  DFMA R20, R32.reuse, R16, R20 ;  /* 0x000000102014722b */ /* 0x048fe40000000014 */
[----:B------:R-:W0:Y:S06]  /*3d50*/  LDC.64 R16, c[0x3][0x80] ;  /* 0x00c02000ff107b82 */ /* 0x000e2c0000000a00 */
[----:B------:R-:W-:-:S08]  /*3d60*/  DFMA R20, R32, R20, R22 ;  /* 0x000000142014722b */ /* 0x000fd00000000016 */
[----:B----4-:R-:W-:-:S08]  /*3d70*/  DFMA R20, R32, R20, R24 ;  /* 0x000000142014722b */ /* 0x010fd00000000018 */
[----:B------:R-:W-:Y:S02]  /*3d80*/  DFMA R20, R32, R20, R26 ;  /* 0x000000142014722b */ /* 0x000fe4000000001a */
[----:B0-----:R-:W-:-:S06]  /*3d90*/  DFMA R22, R18, -R16, 1 ;  /* 0x3ff000001216742b */ /* 0x001fcc0000000810 */
[----:B------:R-:W-:Y:S02]  /*3da0*/  DFMA R36, R20, R36, R36 ;  /* 0x000000241424722b */ /* 0x000fe40000000024 */
[----:B------:R-:W-:Y:S02]  /*3db0*/  DFMA R20, R32, R20, 1 ;  /* 0x3ff000002014742b */ /* 0x000fe40000000014 */
[----:B------:R-:W-:-:S08]  /*3dc0*/  DFMA R22, R22, R22, R22 ;  /* 0x000000161616722b */ /* 0x000fd00000000016 */
[----:B------:R-:W-:Y:S02]  /*3dd0*/  FSEL R26, R20, R36, !P0 ;  /* 0x00000024141a7208 */ /* 0x000fe40004000000 */
[----:B------:R-:W-:Y:S01]  /*3de0*/  FSEL R27, R21, R37, !P0 ;  /* 0x00000025151b7208 */ /* 0x000fe20004000000 */
[----:B------:R-:W-:Y:S01]  /*3df0*/  DFMA R20, R18, R22, R18 ;  /* 0x000000161214722b */ /* 0x000fe20000000012 */
[----:B------:R-:W-:-:S04]  /*3e00*/  LOP3.LUT P0, RZ, R38, 0x2, RZ, 0xc0, !PT ;  /* 0x0000000226ff7812 */ /* 0x000fc8000780c0ff */
[----:B------:R-:W-:-:S03]  /*3e10*/  DADD R18, RZ, -R26 ;  /* 0x00000000ff127229 */ /* 0x000fc6000000081a */
[----:B------:R-:W-:-:S07]  /*3e20*/  DFMA R24, R20, -R16, 1 ;  /* 0x3ff000001418742b */ /* 0x000fce0000000810 */
[----:B------:R-:W-:Y:S01]  /*3e30*/  FSEL R22, R26, R18, !P0 ;  /* 0x000000121a167208 */ /* 0x000fe20004000000 */
[----:B------:R-:W-:Y:S01]  /*3e40*/  DFMA R24, R20, R24, R20 ;  /* 0x000000181418722b */ /* 0x000fe20000000014 */
[----:B------:R-:W-:-:S06]  /*3e50*/  FSEL R23, R27, R19, !P0 ;  /* 0x000000131b177208 */ /* 0x000fcc0004000000 */
[----:B------:R-:W-:-:S08]  /*3e60*/  DADD R18, R34, R22 ;  /* 0x0000000022127229 */ /* 0x000fd00000000016 */
[----:B------:R-:W-:Y:S02]  /*3e70*/  DMUL R32, R18, R24 ;  /* 0x0000001812207228 */ /* 0x000fe40000000000 */
[----:B------:R-:W-:-:S06]  /*3e80*/  FSETP.GEU.AND P1, PT, |R19|, 6.5827683646048100446e-37, PT ;  /* 0x036000001300780b */ /* 0x000fcc0003f2e200 */
        /* <DEDUP_REMOVED lines=12> */
[----:B------:R-:W-:Y:S02]  /*3f50*/  IMAD.MOV.U32 R32, RZ, RZ, R16 ;  /* 0x000000ffff207224 */ /* 0x000fe400078e0010 */
[----:B------:R-:W-:-:S07]  /*3f60*/  IMAD.MOV.U32 R33, RZ, RZ, R17 ;  /* 0x000000ffff217224 */ /* 0x000fce00078e0011 */
.L_x_125:
[----:B------:R-:W-:Y:S05]  /*3f70*/  BSYNC.RECONVERGENT B0 ;  /* 0x0000000000007941 */ /* 0x000fea0003800200 */
.L_x_124:
[----:B------:R-:W0:Y:S01]  /*3f80*/  LDC.64 R20, c[0x3][0x68] ;  /* 0x00c01a00ff147b82 */ /* 0x000e220000000a00 */
[----:B------:R-:W0:Y:S01]  /*3f90*/  MUFU.RCP64H R17, UR40 ;  /* 0x0000002800117d08 */ /* 0x000e220008001800 */
[----:B------:R-:W-:Y:S01]  /*3fa0*/  IMAD.MOV.U32 R16, RZ, RZ, 0x1 ;  /* 0x00000001ff107424 */ /* 0x000fe200078e00ff */
[----:B------:R-:W-:Y:S01]  /*3fb0*/  DADD R22, R34, -R22 ;  /* 0x0000000022167229 */ /* 0x000fe20000000816 */
[----:B------:R-:W-:Y:S07]  /*3fc0*/  BSSY.RECONVERGENT B0, `(.L_x_126) ;  /* 0x0000013000007945 */ /* 0x000fee0003800200 */
[----:B------:R-:W-:-:S10]  /*3fd0*/  DMUL R24, R22, R6 ;  /* 0x0000000616187228 */ /* 0x000fd40000000000 */
[----:B------:R-:W-:Y:S01]  /*3fe0*/  FSETP.GEU.AND P1, PT, |R25|, 6.5827683646048100446e-37, PT ;  /* 0x036000001900780b */ /* 0x000fe20003f2e200 */
        /* <DEDUP_REMOVED lines=16> */
.L_x_127:
[----:B------:R-:W-:Y:S05]  /*40f0*/  BSYNC.RECONVERGENT B0 ;  /* 0x0000000000007941 */ /* 0x000fea0003800200 */
.L_x_126:
[----:B------:R-:W0:Y:S01]  /*4100*/  LDC.64 R20, c[0x3][0x58] ;  /* 0x00c01600ff147b82 */ /* 0x000e220000000a00 */
[----:B------:R-:W0:Y:S01]  /*4110*/  MUFU.RCP64H R19, UR38 ;  /* 0x0000002600137d08 */ /* 0x000e220008001800 */
[----:B------:R-:W-:Y:S01]  /*4120*/  IMAD.MOV.U32 R18, RZ, RZ, 0x1 ;  /* 0x00000001ff127424 */ /* 0x000fe200078e00ff */
[----:B------:R-:W-:Y:S01]  /*4130*/  FSETP.GEU.AND P1, PT, |R5|, 6.5827683646048100446e-37, PT ;  /* 0x036000000500780b */ /* 0x000fe20003f2e200 */
[----:B------:R-:W-:-:S04]  /*4140*/  DADD R32, -R16, R32 ;  /* 0x0000000010207229 */ /* 0x000fc80000000120 */
        /* <DEDUP_REMOVED lines=20> */
.L_x_128:
[----:B------:R-:W-:-:S11]  /*4290*/  DMUL R18, R32, R18 ;  /* 0x0000001220127228 */ /* 0x000fd60000000000 */
.L_x_107:
[----:B------:R-:W-:Y:S01]  /*42a0*/  DFMA R8, R12, UR28, R8 ;  /* 0x0000001c0c087c2b */ /* 0x000fe20008000008 */
[----:B------:R-:W-:Y:S05]  /*42b0*/  WARPSYNC.ALL ;  /* 0x0000000000007948 */ /* 0x000fea0003800000 */
[----:B------:R-:W-:Y:S01]  /*42c0*/  IMAD.U32 R4, RZ, RZ, UR16 ;  /* 0x00000010ff047e24 */ /* 0x000fe2000f8e00ff */
[----:B------:R-:W-:Y:S01]  /*42d0*/  DFMA R18, R18, UR28, R12 ;  /* 0x0000001c12127c2b */ /* 0x000fe2000800000c */
[----:B------:R-:W-:Y:S01]  /*42e0*/  IMAD.U32 R5, RZ, RZ, UR17 ;  /* 0x00000011ff057e24 */ /* 0x000fe2000f8e00ff */
[----:B------:R-:W-:Y:S06]  /*42f0*/  BAR.SYNC.DEFER_BLOCKING 0x0 ;  /* 0x0000000000007b1d */ /* 0x000fec0000010000 */
[----:B------:R-:W-:-:S02]  /*4300*/  DSETP.GTU.AND P0, PT, R8, R4, PT ;  /* 0x000000040800722a */ /* 0x000fc40003f0c000 */
[----:B------:R-:W-:Y:S01]  /*4310*/  DADD R10, R10, UR28 ;  /* 0x0000001c0a0a7e29 */ /* 0x000fe20008000000 */
[----:B------:R-:W-:Y:S01]  /*4320*/  IMAD.MOV.U32 R12, RZ, RZ, R18 ;  /* 0x000000ffff0c7224 */ /* 0x000fe200078e0012 */
[----:B------:R-:W-:Y:S01]  /*4330*/  DFMA R28, R6, UR28, R28 ;  /* 0x0000001c061c7c2b */ /* 0x000fe2000800001c */
[----:B------:R-:W-:Y:S02]  /*4340*/  IMAD.MOV.U32 R13, RZ, RZ, R19 ;  /* 0x000000ffff0d7224 */ /* 0x000fe400078e0013 */
[----:B------:R-:W-:Y:S02]  /*4350*/  IMAD.MOV.U32 R6, RZ, RZ, R30 ;  /* 0x000000ffff067224 */ /* 0x000fe400078e001e */
[----:B------:R-:W-:-:S05]  /*4360*/  IMAD.MOV.U32 R7, RZ, RZ, R31 ;  /* 0x000000ffff077224 */ /* 0x000fca00078e001f */
[----:B------:R-:W-:Y:S05]  /*4370*/  @!P0 BRA `(.L_x_129) ;  /* 0xffffffc000508947 */ /* 0x000fea000383ffff */
.L_x_57:
[----:B------:R-:W0:Y:S01]  /*4380*/  MUFU.RCP64H R3, R19 ;  /* 0x0000001300037308 */ /* 0x000e220000001800 */
[----:B------:R-:W-:Y:S01]  /*4390*/  IMAD.MOV.U32 R2, RZ, RZ, 0x1 ;  /* 0x00000001ff027424 */ /* 0x000fe200078e00ff */
[----:B------:R-:W1:Y:S01]  /*43a0*/  LDCU.64 UR42, c[0x3][0x118] ;  /* 0x00c02300ff2a77ac */ /* 0x000e620008000a00 */
[----:B------:R-:W-:Y:S04]  /*43b0*/  BSSY.RECONVERGENT B0, `(.L_x_130) ;  /* 0x0000013000007945 */ /* 0x000fe80003800200 */
[----:B0-----:R-:W-:Y:S02]  /*43c0*/  DFMA R6, R2, -R18, 1 ;  /* 0x3ff000000206742b */ /* 0x001fe40000000812 */
[----:B-1----:R-:W-:-:S06]  /*43d0*/  DADD R4, -R4, UR42 ;  /* 0x0000002a04047e29 */ /* 0x002fcc0008000100 */
[----:B------:R-:W-:Y:S02]  /*43e0*/  DFMA R6, R6, R6, R6 ;  /* 0x000000060606722b */ /* 0x000fe40000000006 */
[----:B------:R-:W-:-:S06]  /*43f0*/  DMUL R24, R4, R30 ;  /* 0x0000001e04187228 */ /* 0x000fcc0000000000 */
[----:B------:R-:W-:-:S04]  /*4400*/  DFMA R6, R2, R6, R2 ;  /* 0x000000060206722b */ /* 0x000fc80000000002 */
[----:B------:R-:W-:-:S04]  /*4410*/  FSETP.GEU.AND P1, PT, |R25|, 6.5827683646048100446e-37, PT ;  /* 0x036000001900780b */ /* 0x000fc80003f2e200 */
[----:B------:R-:W-:-:S08]  /*4420*/  DFMA R2, R6, -R18, 1 ;  /* 0x3ff000000602742b */ /* 0x000fd00000000812 */
[----:B------:R-:W-:-:S08]  /*4430*/  DFMA R2, R6, R2, R6 ;  /* 0x000000020602722b */ /* 0x000fd00000000006 */
[----:B------:R-:W-:-:S08]  /*4440*/  DMUL R4, R24, R2 ;  /* 0x0000000218047228 */ /* 0x000fd00000000000 */
[----:B------:R-:W-:-:S08]  /*4450*/  DFMA R6, R4, -R18, R24 ;  /* 0x800000120406722b */ /* 0x000fd00000000018 */
[----:B------:R-:W-:-:S10]  /*4460*/  DFMA R2, R2, R6, R4 ;  /* 0x000000060202722b */ /* 0x000fd40000000004 */
[----:B------:R-:W-:-:S05]  /*4470*/  FFMA R4, RZ, R19, R3 ;  /* 0x00000013ff047223 */ /* 0x000fca0000000003 */
[----:B------:R-:W-:-:S13]  /*4480*/  FSETP.GT.AND P0, PT, |R4|, 1.469367938527859385e-39, PT ;  /* 0x001000000400780b */ /* 0x000fda0003f04200 */
[----:B------:R-:W-:Y:S05]  /*4490*/  @P0 BRA P1, `(.L_x_131) ;  /* 0x0000000000100947 */ /* 0x000fea0000800000 */
[----:B------:R-:W-:-:S07]  /*44a0*/  MOV R38, 0x44c0 ;  /* 0x000044c000267802 */ /* 0x000fce0000000f00 */
[----:B-----5:R-:W-:Y:S05]  /*44b0*/  CALL.REL.NOINC `($__internal_3_$__cuda_sm20_div_rn_f64_full) ;  /* 0x0000000000207944 */ /* 0x020fea0003c00000 */
[----:B------:R-:W-:Y:S02]  /*44c0*/  IMAD.MOV.U32 R2, RZ, RZ, R16 ;  /* 0x000000ffff027224 */ /* 0x000fe400078e0010 */
[----:B------:R-:W-:-:S07]  /*44d0*/  IMAD.MOV.U32 R3, RZ, RZ, R17 ;  /* 0x000000ffff037224 */ /* 0x000fce00078e0011 */
.L_x_131:
[----:B------:R-:W-:Y:S05]  /*44e0*/  BSYNC.RECONVERGENT B0 ;  /* 0x0000000000007941 */ /* 0x000fea0003800200 */
.L_x_130:
[----:B------:R-:W0:Y:S01]  /*44f0*/  LDC.64 R4, c[0x0][0x3a0] ;  /* 0x0000e800ff047b82 */ /* 0x000e220000000a00 */
[----:B-----5:R-:W-:Y:S01]  /*4500*/  DADD R2, R2, R28 ;  /* 0x0000000002027229 */ /* 0x020fe2000000001c */
[----:B0-----:R-:W-:-:S06]  /*4510*/  IMAD.WIDE R4, R0, 0x8, R4 ;  /* 0x0000000800047825 */ /* 0x001fcc00078e0204 */
[----:B------:R-:W-:Y:S01]  /*4520*/  STG.E.64 desc[UR12][R4.64], R2 ;  /* 0x0000000204007986 */ /* 0x000fe2000c101b0c */
[----:B------:R-:W-:Y:S05]  /*4530*/  EXIT ;  /* 0x000000000000794d */ /* 0x000fea0003800000 */
        .weak           $__internal_3_$__cuda_sm20_div_rn_f64_full
        .type           $__internal_3_$__cuda_sm20_div_rn_f64_full,@function
        .size           $__internal_3_$__cuda_sm20_div_rn_f64_full,($__internal_4_$__cuda_sm20_sqrt_rn_f32_slowpath - $__internal_3_$__cuda_sm20_div_rn_f64_full)
$__internal_3_$__cuda_sm20_div_rn_f64_full:
[C---:B------:R-:W-:Y:S01]  /*4540*/  FSETP.GEU.AND P0, PT, |R19|.reuse, 1.469367938527859385e-39, PT ;  /* 0x001000001300780b */ /* 0x040fe20003f0e200 */
[----:B------:R-:W-:Y:S01]  /*4550*/  IMAD.MOV.U32 R21, RZ, RZ, R25 ;  /* 0x000000ffff157224 */ /* 0x000fe200078e0019 */
[C---:B------:R-:W-:Y:S01]  /*4560*/  LOP3.LUT R16, R19.reuse, 0x800fffff, RZ, 0xc0, !PT ;  /* 0x800fffff13107812 */ /* 0x040fe200078ec0ff */
[----:B------:R-:W-:Y:S01]  /*4570*/  IMAD.MOV.U32 R46, RZ, RZ, 0x1 ;  /* 0x00000001ff2e7424 */ /* 0x000fe200078e00ff */
[----:B------:R-:W-:Y:S01]  /*4580*/  LOP3.LUT R42, R19, 0x7ff00000, RZ, 0xc0, !PT ;  /* 0x7ff00000132a7812 */ /* 0x000fe200078ec0ff */
[----:B------:R-:W-:Y:S01]  /*4590*/  IMAD.MOV.U32 R20, RZ, RZ, R24 ;  /* 0x000000ffff147224 */ /* 0x000fe200078e0018 */
[----:B------:R-:W-:Y:S01]  /*45a0*/  LOP3.LUT R17, R16, 0x3ff00000, RZ, 0xfc, !PT ;  /* 0x3ff0000010117812 */ /* 0x000fe200078efcff */
[----:B------:R-:W-:Y:S01]  /*45b0*/  IMAD.MOV.U32 R16, RZ, RZ, R18 ;  /* 0x000000ffff107224 */ /* 0x000fe200078e0012 */
[C---:B------:R-:W-:Y:S01]  /*45c0*/  FSETP.GEU.AND P2, PT, |R21|.reuse, 1.469367938527859385e-39, PT ;  /* 0x001000001500780b */ /* 0x040fe20003f4e200 */
[----:B------:R-:W-:Y:S01]  /*45d0*/  IMAD.MOV.U32 R40, RZ, RZ, 0x1ca00000 ;  /* 0x1ca00000ff287424 */ /* 0x000fe200078e00ff */
[----:B------:R-:W-:Y:S01]  /*45e0*/  LOP3.LUT R39, R21, 0x7ff00000, RZ, 0xc0, !PT ;  /* 0x7ff0000015277812 */ /* 0x000fe200078ec0ff */
[----:B------:R-:W-:Y:S02]  /*45f0*/  BSSY.RECONVERGENT B2, `(.L_x_132) ;  /* 0x000004e000027945 */ /* 0x000fe40003800200 */
[----:B------:R-:W-:Y:S01]  /*4600*/  @!P0 DMUL R16, R18, 8.98846567431157953865e+307 ;  /* 0x7fe0000012108828 */ /* 0x000fe20000000000 */
[----:B------:R-:W-:Y:S01]  /*4610*/  ISETP.GE.U32.AND P1, PT, R39, R42, PT ;  /* 0x0000002a2700720c */ /* 0x000fe20003f26070 */
[----:B------:R-:W-:-:S03]  /*4620*/  IMAD.MOV.U32 R41, RZ, RZ, R39 ;  /* 0x000000ffff297224 */ /* 0x000fc600078e0027 */
[----:B------:R-:W-:Y:S01]  /*4630*/  SEL R25, R40, 0x63400000, !P1 ;  /* 0x6340000028197807 */ /* 0x000fe20004800000 */
[----:B------:R-:W0:Y:S02]  /*4640*/  MUFU.RCP64H R47, R17 ;  /* 0x00000011002f7308 */ /* 0x000e240000001800 */
[----:B------:R-:W-:Y:S01]  /*4650*/  @!P2 LOP3.LUT R24, R19, 0x7ff00000, RZ, 0xc0, !PT ;  /* 0x7ff000001318a812 */ /* 0x000fe200078ec0ff */
[----:B------:R-:W-:Y:S01]  /*4660*/  @!P2 IMAD.MOV.U32 R44, RZ, RZ, RZ ;  /* 0x000000ffff2ca224 */ /* 0x000fe200078e00ff */
[----:B------:R-:W-:Y:S02]  /*4670*/  LOP3.LUT R25, R25, 0x800fffff, R21, 0xf8, !PT ;  /* 0x800fffff19197812 */ /* 0x000fe400078ef815 */
[----:B------:R-:W-:Y:S02]  /*4680*/  @!P2 ISETP.GE.U32.AND P3, PT, R39, R24, PT ;  /* 0x000000182700a20c */ /* 0x000fe40003f66070 */
[----:B------:R-:W-:Y:S01]  /*4690*/  @!P0 LOP3.LUT R42, R17, 0x7ff00000, RZ, 0xc0, !PT ;  /* 0x7ff00000112a8812 */ /* 0x000fe200078ec0ff */
[----:B0-----:R-:W-:-:S08]  /*46a0*/  DFMA R26, R46, -R16, 1 ;  /* 0x3ff000002e1a742b */ /* 0x001fd00000000810 */
[----:B------:R-:W-:-:S08]  /*46b0*/  DFMA R26, R26, R26, R26 ;  /* 0x0000001a1a1a722b */ /* 0x000fd0000000001a */
[----:B------:R-:W-:Y:S01]  /*46c0*/  DFMA R46, R46, R26, R46 ;  /* 0x0000001a2e2e722b */ /* 0x000fe2000000002e */
[----:B------:R-:W-:-:S04]  /*46d0*/  @!P2 SEL R27, R40, 0x63400000, !P3 ;  /* 0x63400000281ba807 */ /* 0x000fc80005800000 */
[----:B------:R-:W-:-:S03]  /*46e0*/  @!P2 LOP3.LUT R24, R27, 0x80000000, R21, 0xf8, !PT ;  /* 0x800000001b18a812 */ /* 0x000fc600078ef815 */
[----:B------:R-:W-:Y:S01]  /*46f0*/  DFMA R26, R46, -R16, 1 ;  /* 0x3ff000002e1a742b */ /* 0x000fe20000000810 */
[----:B------:R-:W-:Y:S01]  /*4700*/  @!P2 LOP3.LUT R45, R24, 0x100000, RZ, 0xfc, !PT ;  /* 0x00100000182da812 */ /* 0x000fe200078efcff */
[----:B------:R-:W-:-:S06]  /*4710*/  IMAD.MOV.U32 R24, RZ, RZ, R20 ;  /* 0x000000ffff187224 */ /* 0x000fcc00078e0014 */
[----:B------:R-:W-:Y:S02]  /*4720*/  DFMA R46, R46, R26, R46 ;  /* 0x0000001a2e2e722b */ /* 0x000fe4000000002e */
[----:B------:R-:W-:Y:S01]  /*4730*/  @!P2 DFMA R24, R24, 2, -R44 ;  /* 0x400000001818a82b */ /* 0x000fe2000000082c */
[----:B------:R-:W-:-:S07]  /*4740*/  VIADD R27, R42, 0xffffffff ;  /* 0xffffffff2a1b7836 */ /* 0x000fce0000000000 */
[----:B------:R-:W-:Y:S02]  /*4750*/  DMUL R44, R46, R24 ;  /* 0x000000182e2c7228 */ /* 0x000fe40000000000 */
[----:B------:R-:W-:-:S05]  /*4760*/  @!P2 LOP3.LUT R41, R25, 0x7ff00000, RZ, 0xc0, !PT ;  /* 0x7ff000001929a812 */ /* 0x000fca00078ec0ff */
[----:B------:R-:W-:Y:S01]  /*4770*/  VIADD R26, R41, 0xffffffff ;  /* 0xffffffff291a7836 */ /* 0x000fe20000000000 */
[----:B------:R-:W-:-:S04]  /*4780*/  DFMA R48, R44, -R16, R24 ;  /* 0x800000102c30722b */ /* 0x000fc80000000018 */
[----:B------:R-:W-:-:S04]  /*4790*/  ISETP.GT.U32.AND P0, PT, R26, 0x7feffffe, PT ;  /* 0x7feffffe1a00780c */ /* 0x000fc80003f04070 */
[----:B------:R-:W-:Y:S01]  /*47a0*/  ISETP.GT.U32.OR P0, PT, R27, 0x7feffffe, P0 ;  /* 0x7feffffe1b00780c */ /* 0x000fe20000704470 */
[----:B------:R-:W-:-:S12]  /*47b0*/  DFMA R26, R46, R48, R44 ;  /* 0x000000302e1a722b */ /* 0x000fd8000000002c */
[----:B------:R-:W-:Y:S05]  /*47c0*/  @P0 BRA `(.L_x_133) ;  /* 0x00000000006c0947 */ /* 0x000fea0003800000 */
[----:B------:R-:W-:-:S04]  /*47d0*/  LOP3.LUT R20, R19, 0x7ff00000, RZ, 0xc0, !PT ;  /* 0x7ff0000013147812 */ /* 0x000fc800078ec0ff */
[CC--:B------:R-:W-:Y:S02]  /*47e0*/  VIADDMNMX R21, R39.reuse, -R20.reuse, 0xb9600000, !PT ;  /* 0xb960000027157446 */ /* 0x0c0fe40007800914 */
[----:B------:R-:W-:Y:S02]  /*47f0*/  ISETP.GE.U32.AND P0, PT, R39, R20, PT ;  /* 0x000000142700720c */ /* 0x000fe40003f06070 */
[----:B------:R-:W-:Y:S02]  /*4800*/  VIMNMX R21, PT, PT, R21, 0x46a00000, PT ;  /* 0x46a0000015157848 */ /* 0x000fe40003fe0100 */
[----:B------:R-:W-:-:S05]  /*4810*/  SEL R40, R40, 0x63400000, !P0 ;  /* 0x6340000028287807 */ /* 0x000fca0004000000 */
[----:B------:R-:W-:Y:S02]  /*4820*/  IMAD.IADD R21, R21, 0x1, -R40 ;  /* 0x0000000115157824 */ /* 0x000fe400078e0a28 */
[----:B------:R-:W-:Y:S02]  /*4830*/  IMAD.MOV.U32 R40, RZ, RZ, RZ ;  /* 0x000000ffff287224 */ /* 0x000fe400078e00ff */
        /* <DEDUP_REMOVED lines=20> */
.L_x_133:
        /* <DEDUP_REMOVED lines=16> */
.L_x_136:
[----:B------:R-:W-:Y:S01]  /*4a80*/  LOP3.LUT R45, R19, 0x80000, RZ, 0xfc, !PT ;  /* 0x00080000132d7812 */ /* 0x000fe200078efcff */
[----:B------:R-:W-:Y:S01]  /*4a90*/  IMAD.MOV.U32 R44, RZ, RZ, R18 ;  /* 0x000000ffff2c7224 */ /* 0x000fe200078e0012 */
[----:B------:R-:W-:Y:S06]  /*4aa0*/  BRA `(.L_x_134) ;  /* 0x0000000000087947 */ /* 0x000fec0003800000 */
.L_x_135:
[----:B------:R-:W-:Y:S01]  /*4ab0*/  LOP3.LUT R45, R21, 0x80000, RZ, 0xfc, !PT ;  /* 0x00080000152d7812 */ /* 0x000fe200078efcff */
[----:B------:R-:W-:-:S07]  /*4ac0*/  IMAD.MOV.U32 R44, RZ, RZ, R20 ;  /* 0x000000ffff2c7224 */ /* 0x000fce00078e0014 */
.L_x_134:
[----:B------:R-:W-:Y:S05]  /*4ad0*/  BSYNC.RECONVERGENT B2 ;  /* 0x0000000000027941 */ /* 0x000fea0003800200 */
.L_x_132:
[----:B------:R-:W-:Y:S02]  /*4ae0*/  IMAD.MOV.U32 R39, RZ, RZ, 0x0 ;  /* 0x00000000ff277424 */ /* 0x000fe400078e00ff */
[----:B------:R-:W-:Y:S02]  /*4af0*/  IMAD.MOV.U32 R16, RZ, RZ, R44 ;  /* 0x000000ffff107224 */ /* 0x000fe400078e002c */
[----:B------:R-:W-:Y:S01]  /*4b00*/  IMAD.MOV.U32 R17, RZ, RZ, R45 ;  /* 0x000000ffff117224 */ /* 0x000fe200078e002d */
[----:B------:R-:W-:Y:S06]  /*4b10*/  RET.REL.NODEC R38 `(_Z13particle_pathPdS_S_S_S_ii) ;  /* 0xffffffb426387950 */ /* 0x000fec0003c3ffff */
        .weak           $__internal_4_$__cuda_sm20_sqrt_rn_f32_slowpath
        .type           $__internal_4_$__cuda_sm20_sqrt_rn_f32_slowpath,@function
        .size           $__internal_4_$__cuda_sm20_sqrt_rn_f32_slowpath,($_Z13particle_pathPdS_S_S_S_ii$__internal_accurate_pow - $__internal_4_$__cuda_sm20_sqrt_rn_f32_slowpath)
$__internal_4_$__cuda_sm20_sqrt_rn_f32_slowpath:
[----:B------:R-:W-:-:S13]  /*4b20*/  LOP3.LUT P0, RZ, R16, 0x7fffffff, RZ, 0xc0, !PT ;  /* 0x7fffffff10ff7812 */ /* 0x000fda000780c0ff */
[----:B------:R-:W-:Y:S01]  /*4b30*/  @!P0 IMAD.MOV.U32 R17, RZ, RZ, R16 ;  /* 0x000000ffff118224 */ /* 0x000fe200078e0010 */
[----:B------:R-:W-:Y:S06]  /*4b40*/  @!P0 BRA `(.L_x_137) ;  /* 0x0000000000408947 */ /* 0x000fec0003800000 */
[----:B------:R-:W-:-:S13]  /*4b50*/  FSETP.GEU.FTZ.AND P0, PT, R16, RZ, PT ;  /* 0x000000ff1000720b */ /* 0x000fda0003f1e000 */
        /* <DEDUP_REMOVED lines=15> */
.L_x_137:
[----:B------:R-:W-:Y:S02]  /*4c50*/  IMAD.MOV.U32 R18, RZ, RZ, R17 ;  /* 0x000000ffff127224 */ /* 0x000fe400078e0011 */
[----:B------:R-:W-:Y:S02]  /*4c60*/  IMAD.MOV.U32 R16, RZ, RZ, R22 ;  /* 0x000000ffff107224 */ /* 0x000fe400078e0016 */
[----:B------:R-:W-:-:S04]  /*4c70*/  IMAD.MOV.U32 R17, RZ, RZ, 0x0 ;  /* 0x00000000ff117424 */ /* 0x000fc800078e00ff */
[----:B------:R-:W-:Y:S05]  /*4c80*/  RET.REL.NODEC R16 `(_Z13particle_pathPdS_S_S_S_ii) ;  /* 0xffffffb010dc7950 */ /* 0x000fea0003c3ffff */
        .type           $_Z13particle_pathPdS_S_S_S_ii$__internal_accurate_pow,@function
        .size           $_Z13particle_pathPdS_S_S_S_ii$__internal_accurate_pow,($_Z13particle_pathPdS_S_S_S_ii$__internal_trig_reduction_slowpathd - $_Z13particle_pathPdS_S_S_S_ii$__internal_accurate_pow)
$_Z13particle_pathPdS_S_S_S_ii$__internal_accurate_pow:
[----:B------:R-:W-:Y:S01]  /*4c90*/  ISETP.GT.U32.AND P5, PT, R17, 0xfffff, PT ;  /* 0x000fffff1100780c */ /* 0x000fe20003fa4070 */
[--C-:B------:R-:W-:Y:S01]  /*4ca0*/  IMAD.MOV.U32 R19, RZ, RZ, R17.reuse ;  /* 0x000000ffff137224 */ /* 0x100fe200078e0011 */
[----:B------:R-:W-:Y:S01]  /*4cb0*/  UMOV UR42, 0x7d2cafe2 ;  /* 0x7d2cafe2002a7882 */ /* 0x000fe20000000000 */
[----:B------:R-:W-:Y:S01]  /*4cc0*/  UMOV UR43, 0x3eb0f5ff ;  /* 0x3eb0f5ff002b7882 */ /* 0x000fe20000000000 */
[----:B------:R-:W-:Y:S01]  /*4cd0*/  SHF.R.U32.HI R17, RZ, 0x14, R17 ;  /* 0x00000014ff117819 */ /* 0x000fe20000011611 */
[----:B------:R-:W-:Y:S01]  /*4ce0*/  UMOV UR44, 0x3b39803f ;  /* 0x3b39803f002c7882 */ /* 0x000fe20000000000 */
[----:B------:R-:W-:-:S07]  /*4cf0*/  UMOV UR45, 0x3c7abc9e ;  /* 0x3c7abc9e002d7882 */ /* 0x000fce0000000000 */
[----:B------:R-:W-:-:S10]  /*4d00*/  @!P5 DMUL R20, R18, 1.80143985094819840000e+16 ;  /* 0x435000001214d828 */ /* 0x000fd40000000000 */
[----:B------:R-:W-:Y:S01]  /*4d10*/  @!P5 IMAD.MOV.U32 R19, RZ, RZ, R21 ;  /* 0x000000ffff13d224 */ /* 0x000fe200078e0015 */
[----:B------:R-:W-:Y:S01]  /*4d20*/  @!P5 LEA.HI R17, R21, 0xffffffca, RZ, 0xc ;  /* 0xffffffca1511d811 */ /* 0x000fe200078f60ff */
[----:B------:R-:W-:Y:S02]  /*4d30*/  @!P5 IMAD.MOV.U32 R18, RZ, RZ, R20 ;  /* 0x000000ffff12d224 */ /* 0x000fe400078e0014 */
[----:B------:R-:W-:Y:S01]  /*4d40*/  IMAD.MOV.U32 R21, RZ, RZ, 0x43300000 ;  /* 0x43300000ff157424 */ /* 0x000fe200078e00ff */
[----:B------:R-:W-:Y:S01]  /*4d50*/  LOP3.LUT R19, R19, 0x800fffff, RZ, 0xc0, !PT ;  /* 0x800fffff13137812 */ /* 0x000fe200078ec0ff */
[----:B------:R-:W-:Y:S02]  /*4d60*/  IMAD.MOV.U32 R26, RZ, RZ, R18 ;  /* 0x000000ffff1a7224 */ /* 0x000fe400078e0012 */
[----:B------:R-:W-:Y:S01]  /*4d70*/  VIADD R20, R17, 0xfffffc01 ;  /* 0xfffffc0111147836 */ /* 0x000fe20000000000 */
[----:B------:R-:W-:-:S04]  /*4d80*/  LOP3.LUT R19, R19, 0x3ff00000, RZ, 0xfc, !PT ;  /* 0x3ff0000013137812 */ /* 0x000fc800078efcff */
[----:B------:R-:W-:Y:S01]  /*4d90*/  ISETP.GE.U32.AND P0, PT, R19, 0x3ff6a09f, PT ;  /* 0x3ff6a09f1300780c */ /* 0x000fe20003f06070 */
[----:B------:R-:W-:-:S12]  /*4da0*/  IMAD.MOV.U32 R27, RZ, RZ, R19 ;  /* 0x000000ffff1b7224 */ /* 0x000fd800078e0013 */
[----:B------:R-:W-:Y:S02]  /*4db0*/  @P0 VIADD R18, R27, 0xfff00000 ;  /* 0xfff000001b120836 */ /* 0x000fe40000000000 */
[----:B------:R-:W-:Y:S02]  /*4dc0*/  @P0 VIADD R20, R17, 0xfffffc02 ;  /* 0xfffffc0211140836 */ /* 0x000fe40000000000 */
[----:B------:R-:W-:Y:S02]  /*4dd0*/  @P0 IMAD.MOV.U32 R27, RZ, RZ, R18 ;  /* 0x000000ffff1b0224 */ /* 0x000fe400078e0012 */
[----:B------:R-:W-:Y:S01]  /*4de0*/  IMAD.MOV.U32 R18, RZ, RZ, RZ ;  /* 0x000000ffff127224 */ /* 0x000fe200078e00ff */
[----:B------:R-:W-:Y:S01]  /*4df0*/  LOP3.LUT R20, R20, 0x80000000, RZ, 0x3c, !PT ;  /* 0x8000000014147812 */ /* 0x000fe200078e3cff */
[----:B------:R-:W-:Y:S02]  /*4e00*/  IMAD.SHL.U32 R17, R5, 0x2, RZ ;  /* 0x0000000205117824 */ /* 0x000fe400078e00ff */
[----:B------:R-:W-:-:S02]  /*4e10*/  DADD R38, R26, 1 ;  /* 0x3ff000001a267429 */ /* 0x000fc40000000000 */
[----:B------:R-:W-:Y:S01]  /*4e20*/  DADD R26, R26, -1 ;  /* 0xbff000001a1a7429 */ /* 0x000fe20000000000 */
[----:B------:R-:W-:-:S03]  /*4e30*/  ISETP.GT.U32.AND P0, PT, R17, -0x2000001, PT ;  /* 0xfdffffff1100780c */ /* 0x000fc60003f04070 */
[----:B------:R-:W0:Y:S02]  /*4e40*/  MUFU.RCP64H R19, R39 ;  /* 0x0000002700137308 */ /* 0x000e240000001800 */
[----:B0-----:R-:W-:-:S08]  /*4e50*/  DFMA R48, -R38, R18, 1 ;  /* 0x3ff000002630742b */ /* 0x001fd00000000112 */
[----:B------:R-:W-:-:S08]  /*4e60*/  DFMA R48, R48, R48, R48 ;  /* 0x000000303030722b */ /* 0x000fd00000000030 */
[----:B------:R-:W-:Y:S01]  /*4e70*/  DFMA R48, R18, R48, R18 ;  /* 0x000000301230722b */ /* 0x000fe20000000012 */
[----:B------:R-:W-:Y:S02]  /*4e80*/  IMAD.MOV.U32 R18, RZ, RZ, 0x41ad3b5a ;  /* 0x41ad3b5aff127424 */ /* 0x000fe400078e00ff */
[----:B------:R-:W-:-:S05]  /*4e90*/  IMAD.MOV.U32 R19, RZ, RZ, 0x3ed0f5d2 ;  /* 0x3ed0f5d2ff137424 */ /* 0x000fca00078e00ff */
[----:B------:R-:W-:-:S08]  /*4ea0*/  DMUL R56, R26, R48 ;  /* 0x000000301a387228 */ /* 0x000fd00000000000 */
[----:B------:R-:W-:-:S08]  /*4eb0*/  DFMA R56, R26, R48, R56 ;  /* 0x000000301a38722b */ /* 0x000fd00000000038 */
[CC--:B------:R-:W-:Y:S02]  /*4ec0*/  DMUL R46, R56.reuse, R56.reuse ;  /* 0x00000038382e7228 */ /* 0x0c0fe40000000000 */
[----:B------:R-:W-:-:S06]  /*4ed0*/  DMUL R50, R56, R56 ;  /* 0x0000003838327228 */ /* 0x000fcc0000000000 */
[----:B------:R-:W-:Y:S01]  /*4ee0*/  DFMA R18, R46, UR42, R18 ;  /* 0x0000002a2e127c2b */ /* 0x000fe20008000012 */
[----:B------:R-:W-:Y:S01]  /*4ef0*/  UMOV UR42, 0x75488a3f ;  /* 0x75488a3f002a7882 */ /* 0x000fe20000000000 */
[----:B------:R-:W-:-:S06]  /*4f00*/  UMOV UR43, 0x3ef3b20a ;  /* 0x3ef3b20a002b7882 */ /* 0x000fcc0000000000 */
[----:B------:R-:W-:Y:S01]  /*4f10*/  DFMA R38, R46, R18, UR42 ;  /* 0x0000002a2e267e2b */ /* 0x000fe20008000012 */
        /* <DEDUP_REMOVED lines=31> */
[----:B------:R-:W-:Y:S02]  /*5110*/  DFMA R48, R56, R46, R48 ;  /* 0x0000002e3830722b */ /* 0x000fe40000000030 */
[----:B------:R-:W-:Y:S01]  /*5120*/  DADD R20, R20, -UR42 ;  /* 0x8000002a14147e29 */ /* 0x000fe20008000000 */
[----:B------:R-:W-:Y:S01]  /*5130*/  UMOV UR42, 0xfefa39ef ;  /* 0xfefa39ef002a7882 */ /* 0x000fe20000000000 */
[----:B------:R-:W-:Y:S02]  /*5140*/  UMOV UR43, 0x3fe62e42 ;  /* 0x3fe62e42002b7882 */ /* 0x000fe40000000000 */
[----:B------:R-:W-:-:S02]  /*5150*/  DFMA R50, R18, R50, R26 ;  /* 0x000000321232722b */ /* 0x000fc4000000001a */
[----:B------:R-:W-:-:S06]  /*5160*/  DADD R26, R54, R52 ;  /* 0x00000000361a7229 */ /* 0x000fcc0000000034 */
[----:B------:R-:W-:Y:S02]  /*5170*/  DFMA R48, R56, R48, R50 ;  /* 0x000000303830722b */ /* 0x000fe40000000032 */
[----:B------:R-:W-:Y:S02]  /*5180*/  DMUL R46, R26, R38 ;  /* 0x000000261a2e7228 */ /* 0x000fe40000000000 */
[----:B------:R-:W-:-:S06]  /*5190*/  DADD R54, R54, -R26 ;  /* 0x0000000036367229 */ /* 0x000fcc000000081a */
[----:B------:R-:W-:Y:S02]  /*51a0*/  DFMA R50, R26, R38, -R46 ;  /* 0x000000261a32722b */ /* 0x000fe4000000082e */
[----:B------:R-:W-:-:S06]  /*51b0*/  DADD R54, R52, R54 ;  /* 0x0000000034367229 */ /* 0x000fcc0000000036 */
        /* <DEDUP_REMOVED lines=9> */
[----:B------:R-:W-:-:S08]  /*5250*/  DADD R18, R18, R46 ;  /* 0x0000000012127229 */ /* 0x000fd0000000002e */
[----:B------:R-:W-:-:S08]  /*5260*/  DADD R46, R26, R18 ;  /* 0x000000001a2e7229 */ /* 0x000fd00000000012 */
[--C-:B------:R-:W-:Y:S02]  /*5270*/  DFMA R38, R20, UR42, R46.reuse ;  /* 0x0000002a14267c2b */ /* 0x100fe4000800002e */
[----:B------:R-:W-:-:S06]  /*5280*/  DADD R48, R26, -R46 ;  /* 0x000000001a307229 */ /* 0x000fcc000000082e */
[----:B------:R-:W-:Y:S02]  /*5290*/  DFMA R26, R20, -UR42, R38 ;  /* 0x8000002a141a7c2b */ /* 0x000fe40008000026 */
[----:B------:R-:W-:Y:S01]  /*52a0*/  DADD R48, R18, R48 ;  /* 0x0000000012307229 */ /* 0x000fe20000000030 */
[----:B------:R-:W-:-:S05]  /*52b0*/  LOP3.LUT R18, R5, 0xff0fffff, RZ, 0xc0, !PT ;  /* 0xff0fffff05127812 */ /* 0x000fca00078ec0ff */
[----:B------:R-:W-:Y:S01]  /*52c0*/  DADD R26, -R46, R26 ;  /* 0x000000002e1a7229 */ /* 0x000fe2000000011a */
[----:B------:R-:W-:Y:S01]  /*52d0*/  SEL R19, R18, R5, P0 ;  /* 0x0000000512137207 */ /* 0x000fe20000000000 */
[----:B------:R-:W-:-:S06]  /*52e0*/  IMAD.MOV.U32 R18, RZ, RZ, R4 ;  /* 0x000000ffff127224 */ /* 0x000fcc00078e0004 */
[----:B------:R-:W-:-:S08]  /*52f0*/  DADD R26, R48, -R26 ;  /* 0x00000000301a7229 */ /* 0x000fd0000000081a */
[----:B------:R-:W-:-:S08]  /*5300*/  DFMA R20, R20, UR44, R26 ;  /* 0x0000002c14147c2b */ /* 0x000fd0000800001a */
        /* <DEDUP_REMOVED lines=64> */
.L_x_138:
[----:B------:R-:W-:Y:S01]  /*5710*/  DFMA R26, R26, R46, R46 ;  /* 0x0000002e1a1a722b */ /* 0x000fe2000000002e */
[----:B------:R-:W-:Y:S01]  /*5720*/  IMAD.MOV.U32 R17, RZ, RZ, 0x0 ;  /* 0x00000000ff117424 */ /* 0x000fe200078e00ff */
[----:B------:R-:W-:-:S08]  /*5730*/  DSETP.NEU.AND P0, PT, |R46|, +INF , PT ;  /* 0x7ff000002e00742a */ /* 0x000fd00003f0d200 */
[----:B------:R-:W-:Y:S02]  /*5740*/  FSEL R39, R46, R26, !P0 ;  /* 0x0000001a2e277208 */ /* 0x000fe40004000000 */
[----:B------:R-:W-:Y:S01]  /*5750*/  FSEL R38, R47, R27, !P0 ;  /* 0x0000001b2f267208 */ /* 0x000fe20004000000 */
[----:B------:R-:W-:Y:S06]  /*5760*/  RET.REL.NODEC R16 `(_Z13particle_pathPdS_S_S_S_ii) ;  /* 0xffffffa810247950 */ /* 0x000fec0003c3ffff */
        .type           $_Z13particle_pathPdS_S_S_S_ii$__internal_trig_reduction_slowpathd,@function
        .size           $_Z13particle_pathPdS_S_S_S_ii$__internal_trig_reduction_slowpathd,(.L_x_155 - $_Z13particle_pathPdS_S_S_S_ii$__internal_trig_reduction_slowpathd)
$_Z13particle_pathPdS_S_S_S_ii$__internal_trig_reduction_slowpathd:
[----:B------:R-:W-:Y:S01]  /*5770*/  SHF.R.U32.HI R43, RZ, 0x14, R39 ;  /* 0x00000014ff2b7819 */ /* 0x000fe20000011627 */
[----:B------:R-:W-:Y:S02]  /*5780*/  IMAD.MOV.U32 R18, RZ, RZ, R22 ;  /* 0x000000ffff127224 */ /* 0x000fe400078e0016 */
[----:B------:R-:W-:Y:S01]  /*5790*/  IMAD.MOV.U32 R21, RZ, RZ, RZ ;  /* 0x000000ffff157224 */ /* 0x000fe200078e00ff */
[----:B------:R-:W-:-:S04]  /*57a0*/  LOP3.LUT R17, R43, 0x7ff, RZ, 0xc0, !PT ;  /* 0x000007ff2b117812 */ /* 0x000fc800078ec0ff */
        /* <DEDUP_REMOVED lines=9> */
[----:B------:R-:W-:-:S04]  /*5840*/  SEL R19, R19, 0x12, P0 ;  /* 0x0000001213137807 */ /* 0x000fc80000000000 */
[----:B------:R-:W-:-:S13]  /*5850*/  ISETP.GE.AND P0, PT, R17, R19, PT ;  /* 0x000000131100720c */ /* 0x000fda0003f06270 */
[----:B------:R-:W-:Y:S05]  /*5860*/  @P0 BRA `(.L_x_141) ;  /* 0x0000000000a40947 */ /* 0x000fea0003800000 */
[----:B------:R-:W0:Y:S01]  /*5870*/  LDC.64 R44, c[0x0][0x358] ;  /* 0x0000d600ff2c7b82 */ /* 0x000e220000000a00 */
[C---:B------:R-:W-:Y:S01]  /*5880*/  SHF.L.U64.HI R22, R18.reuse, 0xb, R39 ;  /* 0x0000000b12167819 */ /* 0x040fe20000010227 */
[----:B------:R-:W-:Y:S01]  /*5890*/  BSSY.RECONVERGENT B2, `(.L_x_142) ;  /* 0x0000025000027945 */ /* 0x000fe20003800200 */
[----:B------:R-:W-:Y:S01]  /*58a0*/  IMAD.SHL.U32 R18, R18, 0x800, RZ ;  /* 0x0000080012127824 */ /* 0x000fe200078e00ff */
[----:B------:R-:W-:Y:S01]  /*58b0*/  IADD3 R20, PT, PT, RZ, -R16, -R19 ;  /* 0x80000010ff147210 */ /* 0x000fe20007ffe813 */
[----:B------:R-:W-:Y:S01]  /*58c0*/  IMAD.MOV.U32 R21, RZ, RZ, RZ ;  /* 0x000000ffff157224 */ /* 0x000fe200078e00ff */
[----:B------:R-:W-:Y:S02]  /*58d0*/  CS2R R48, SRZ ;  /* 0x0000000000307805 */ /* 0x000fe4000001ff00 */
[----:B------:R-:W-:-:S07]  /*58e0*/  LOP3.LUT R22, R22, 0x80000000, RZ, 0xfc, !PT ;  /* 0x8000000016167812 */ /* 0x000fce00078efcff */
.L_x_143:
[----:B------:R-:W1:Y:S01]  /*58f0*/  LDC.64 R24, c[0x4][0x40] ;  /* 0x01001000ff187b82 */ /* 0x000e620000000a00 */
[----:B0-----:R-:W-:Y:S02]  /*5900*/  R2UR UR42, R44 ;  /* 0x000000002c2a72ca */ /* 0x001fe400000e0000 */
[----:B------:R-:W-:Y:S01]  /*5910*/  R2UR UR43, R45 ;  /* 0x000000002d2b72ca */ /* 0x000fe200000e0000 */
[----:B-1----:R-:W-:-:S12]  /*5920*/  IMAD.WIDE R46, R17, 0x8, R24 ;  /* 0x00000008112e7825 */ /* 0x002fd800078e0218 */
[----:B------:R-:W2:Y:S01]  /*5930*/  LDG.E.64.CONSTANT R46, desc[UR42][R46.64] ;  /* 0x0000002a2e2e7981 */ /* 0x000ea2000c1e9b00 */
[----:B------:R-:W-:Y:S02]  /*5940*/  IMAD.MOV.U32 R26, RZ, RZ, R48 ;  /* 0x000000ffff1a7224 */ /* 0x000fe400078e0030 */
[----:B------:R-:W-:Y:S02]  /*5950*/  IMAD.MOV.U32 R27, RZ, RZ, R49 ;  /* 0x000000ffff1b7224 */ /* 0x000fe400078e0031 */
[----:B------:R-:W-:Y:S02]  /*5960*/  VIADD R20, R20, 0x1 ;  /* 0x0000000114147836 */ /* 0x000fe40000000000 */
[----:B------:R-:W-:Y:S02]  /*5970*/  VIADD R17, R17, 0x1 ;  /* 0x0000000111117836 */ /* 0x000fe40000000000 */
[----:B--2---:R-:W-:-:S04]  /*5980*/  IMAD.WIDE.U32 R26, P2, R46, R18, R26 ;  /* 0x000000122e1a7225 */ /* 0x004fc8000784001a */
[----:B------:R-:W-:Y:S02]  /*5990*/  IMAD R24, R46, R22, RZ ;  /* 0x000000162e187224 */ /* 0x000fe400078e02ff */
[C---:B------:R-:W-:Y:S02]  /*59a0*/  IMAD R23, R47.reuse, R18, RZ ;  /* 0x000000122f177224 */ /* 0x040fe400078e02ff */
[----:B------:R-:W-:Y:S01]  /*59b0*/  IMAD.MOV.U32 R48, RZ, RZ, R26 ;  /* 0x000000ffff307224 */ /* 0x000fe200078e001a */
[----:B------:R-:W-:Y:S01]  /*59c0*/  IADD3 R24, P0, PT, R24, R27, RZ ;  /* 0x0000001b18187210 */ /* 0x000fe20007f1e0ff */
[CC--:B------:R-:W-:Y:S02]  /*59d0*/  IMAD R26, R47.reuse, R22.reuse, RZ ;  /* 0x000000162f1a7224 */ /* 0x0c0fe400078e02ff */
[----:B------:R-:W-:Y:S01]  /*59e0*/  IMAD.HI.U32 R25, R47, R22, RZ ;  /* 0x000000162f197227 */ /* 0x000fe200078e00ff */
[----:B------:R-:W-:-:S03]  /*59f0*/  IADD3 R49, P1, PT, R23, R24, RZ ;  /* 0x0000001817317210 */ /* 0x000fc60007f3e0ff */
[----:B------:R-:W-:-:S04]  /*5a00*/  IMAD.HI.U32 R24, R46, R22, RZ ;  /* 0x000000162e187227 */ /* 0x000fc800078e00ff */
[----:B------:R-:W-:-:S04]  /*5a10*/  IMAD.HI.U32 R23, R47, R18, RZ ;  /* 0x000000122f177227 */ /* 0x000fc800078e00ff */
[----:B------:R-:W-:Y:S02]  /*5a20*/  IMAD.X R24, RZ, RZ, R24, P2 ;  /* 0x000000ffff187224 */ /* 0x000fe400010e0618 */
[C---:B------:R-:W-:Y:S02]  /*5a30*/  IMAD R27, R21.reuse, 0x8, R1 ;  /* 0x00000008151b7824 */ /* 0x040fe400078e0201 */
[----:B------:R-:W-:Y:S01]  /*5a40*/  VIADD R21, R21, 0x1 ;  /* 0x0000000115157836 */ /* 0x000fe20000000000 */
[----:B------:R-:W-:Y:S02]  /*5a50*/  IADD3.X R23, P0, PT, R23, R24, RZ, P0, !PT ;  /* 0x0000001817177210 */ /* 0x000fe4000071e4ff */
[----:B------:R0:W-:Y:S02]  /*5a60*/  STL.64 [R27], R48 ;  /* 0x000000301b007387 */ /* 0x0001e40000100a00 */
        /* <DEDUP_REMOVED lines=8> */
.L_x_142:
[----:B------:R-:W-:-:S07]  /*5af0*/  IMAD.MOV.U32 R17, RZ, RZ, R19 ;  /* 0x000000ffff117224 */ /* 0x000fce00078e0013 */
.L_x_141:
[----:B------:R-:W-:Y:S05]  /*5b00*/  BSYNC.RECONVERGENT B1 ;  /* 0x0000000000017941 */ /* 0x000fea0003800200 */
.L_x_140:
[----:B------:R-:W-:Y:S01]  /*5b10*/  LOP3.LUT P0, R43, R43, 0x3f, RZ, 0xc0, !PT ;  /* 0x0000003f2b2b7812 */ /* 0x000fe2000780c0ff */
[----:B------:R-:W-:-:S04]  /*5b20*/  IMAD.IADD R16, R16, 0x1, R17 ;  /* 0x0000000110107824 */ /* 0x000fc800078e0211 */
[----:B------:R-:W-:-:S05]  /*5b30*/  IMAD.U32 R45, R16, 0x8, R1 ;  /* 0x00000008102d7824 */ /* 0x000fca00078e0001 */
[----:B------:R0:W-:Y:S04]  /*5b40*/  STL.64 [R45+-0x78], R48 ;  /* 0xffff88302d007387 */ /* 0x0001e80000100a00 */
[----:B------:R-:W2:Y:S04]  /*5b50*/  @P0 LDL.64 R20, [R1+0x8] ;  /* 0x0000080001140983 */ /* 0x000ea80000100a00 */
[----:B------:R-:W3:Y:S04]  /*5b60*/  LDL.64 R18, [R1+0x10] ;  /* 0x0000100001127983 */ /* 0x000ee80000100a00 */
[----:B------:R-:W4:Y:S01]  /*5b70*/  LDL.64 R16, [R1+0x18] ;  /* 0x0000180001107983 */ /* 0x000f220000100a00 */
[----:B------:R-:W-:Y:S01]  /*5b80*/  BSSY.RECONVERGENT B1, `(.L_x_144) ;  /* 0x0000035000017945 */ /* 0x000fe20003800200 */
[----:B--2---:R-:W-:-:S02]  /*5b90*/  @P0 SHF.R.U64 R25, R20, 0x1, R21 ;  /* 0x0000000114190819 */ /* 0x004fc40000001215 */
[----:B------:R-:W-:Y:S02]  /*5ba0*/  @P0 SHF.R.U32.HI R27, RZ, 0x1, R21 ;  /* 0x00000001ff1b0819 */ /* 0x000fe40000011615 */
[----:B------:R-:W-:Y:S02]  /*5bb0*/  @P0 LOP3.LUT R20, R43, 0x3f, RZ, 0x3c, !PT ;  /* 0x0000003f2b140812 */ /* 0x000fe400078e3cff */
[--C-:B---3--:R-:W-:Y:S02]  /*5bc0*/  @P0 SHF.R.U32.HI R21, RZ, 0x1, R19.reuse ;  /* 0x00000001ff150819 */ /* 0x108fe40000011613 */
[C---:B------:R-:W-:Y:S02]  /*5bd0*/  @P0 SHF.R.U64 R22, R18.reuse, 0x1, R19 ;  /* 0x0000000112160819 */ /* 0x040fe40000001213 */
[----:B------:R-:W-:Y:S02]  /*5be0*/  @P0 SHF.L.U32 R24, R18, R43, RZ ;  /* 0x0000002b12180219 */ /* 0x000fe400000006ff */
[----:B------:R-:W-:-:S02]  /*5bf0*/  @P0 SHF.R.U64 R25, R25, R20, R27 ;  /* 0x0000001419190219 */ /* 0x000fc4000000121b */
[-C--:B------:R-:W-:Y:S02]  /*5c00*/  @P0 SHF.L.U64.HI R23, R18, R43.reuse, R19 ;  /* 0x0000002b12170219 */ /* 0x080fe40000010213 */
[-C--:B------:R-:W-:Y:S02]  /*5c10*/  @P0 SHF.R.U32.HI R26, RZ, R20.reuse, R27 ;  /* 0x00000014ff1a0219 */ /* 0x080fe4000001161b */
[----:B----4-:R-:W-:Y:S02]  /*5c20*/  @P0 SHF.L.U32 R27, R16, R43, RZ ;  /* 0x0000002b101b0219 */ /* 0x010fe400000006ff */
[----:B------:R-:W-:Y:S02]  /*5c30*/  @P0 SHF.R.U64 R22, R22, R20, R21 ;  /* 0x0000001416160219 */ /* 0x000fe40000001215 */
[----:B------:R-:W-:Y:S02]  /*5c40*/  @P0 LOP3.LUT R18, R24, R25, RZ, 0xfc, !PT ;  /* 0x0000001918120212 */ /* 0x000fe400078efcff */
[----:B------:R-:W-:-:S02]  /*5c50*/  @P0 LOP3.LUT R19, R23, R26, RZ, 0xfc, !PT ;  /* 0x0000001a17130212 */ /* 0x000fc400078efcff */
[----:B------:R-:W-:Y:S02]  /*5c60*/  @P0 SHF.L.U64.HI R43, R16, R43, R17 ;  /* 0x0000002b102b0219 */ /* 0x000fe40000010211 */
[----:B------:R-:W-:Y:S02]  /*5c70*/  @P0 LOP3.LUT R16, R27, R22, RZ, 0xfc, !PT ;  /* 0x000000161b100212 */ /* 0x000fe400078efcff */
[----:B------:R-:W-:Y:S01]  /*5c80*/  @P0 SHF.R.U32.HI R22, RZ, R20, R21 ;  /* 0x00000014ff160219 */ /* 0x000fe20000011615 */
[C---:B------:R-:W-:Y:S01]  /*5c90*/  IMAD.SHL.U32 R20, R18.reuse, 0x4, RZ ;  /* 0x0000000412147824 */ /* 0x040fe200078e00ff */
[----:B------:R-:W-:Y:S02]  /*5ca0*/  SHF.L.U64.HI R18, R18, 0x2, R19 ;  /* 0x0000000212127819 */ /* 0x000fe40000010213 */
[----:B------:R-:W-:Y:S02]  /*5cb0*/  @P0 LOP3.LUT R17, R43, R22, RZ, 0xfc, !PT ;  /* 0x000000162b110212 */ /* 0x000fe400078efcff */
[----:B------:R-:W-:-:S02]  /*5cc0*/  SHF.L.W.U32.HI R19, R19, 0x2, R16 ;  /* 0x0000000213137819 */ /* 0x000fc40000010e10 */
[----:B------:R-:W-:Y:S02]  /*5cd0*/  IADD3 RZ, P0, PT, RZ, -R20, RZ ;  /* 0x80000014ffff7210 */ /* 0x000fe40007f1e0ff */
[----:B------:R-:W-:Y:S02]  /*5ce0*/  LOP3.LUT R23, RZ, R18, RZ, 0x33, !PT ;  /* 0x00000012ff177212 */ /* 0x000fe400078e33ff */
[----:B------:R-:W-:Y:S02]  /*5cf0*/  SHF.L.W.U32.HI R21, R16, 0x2, R17 ;  /* 0x0000000210157819 */ /* 0x000fe40000010e11 */
[----:B------:R-:W-:Y:S02]  /*5d00*/  LOP3.LUT R22, RZ, R19, RZ, 0x33, !PT ;  /* 0x00000013ff167212 */ /* 0x000fe400078e33ff */
[----:B------:R-:W-:Y:S02]  /*5d10*/  IADD3.X R23, P0, PT, RZ, R23, RZ, P0, !PT ;  /* 0x00000017ff177210 */ /* 0x000fe4000071e4ff */
[----:B------:R-:W-:-:S02]  /*5d20*/  LOP3.LUT R16, RZ, R21, RZ, 0x33, !PT ;  /* 0x00000015ff107212 */ /* 0x000fc400078e33ff */
[----:B------:R-:W-:Y:S02]  /*5d30*/  IADD3.X R22, P1, PT, RZ, R22, RZ, P0, !PT ;  /* 0x00000016ff167210 */ /* 0x000fe4000073e4ff */
        /* <DEDUP_REMOVED lines=8> */
[----:B------:R-:W-:-:S03]  /*5dc0*/  @!P0 IMAD.MOV R20, RZ, RZ, -R20 ;  /* 0x000000ffff148224 */ /* 0x000fc600078e0a14 */
[----:B------:R-:W1:Y:S02]  /*5dd0*/  FLO.U32 R19, R24 ;  /* 0x0000001800137300 */ /* 0x000e6400000e0000 */
[C---:B-1----:R-:W-:Y:S02]  /*5de0*/  IADD3 R22, PT, PT, -R19.reuse, 0x1f, RZ ;  /* 0x0000001f13167810 */ /* 0x042fe40007ffe1ff */
[----:B------:R-:W-:-:S03]  /*5df0*/  IADD3 R19, PT, PT, -R19, 0x3f, RZ ;  /* 0x0000003f13137810 */ /* 0x000fc60007ffe1ff */
[----:B------:R-:W-:-:S05]  /*5e00*/  @P1 IMAD.MOV R19, RZ, RZ, R22 ;  /* 0x000000ffff131224 */ /* 0x000fca00078e0216 */
[----:B------:R-:W-:-:S13]  /*5e10*/  ISETP.NE.AND P1, PT, R19, RZ, PT ;  /* 0x000000ff1300720c */ /* 0x000fda0003f25270 */
[----:B0-----:R-:W-:Y:S05]  /*5e20*/  @!P1 BRA `(.L_x_145) ;  /* 0x0000000000289947 */ /* 0x001fea0003800000 */
[----:B------:R-:W-:Y:S02]  /*5e30*/  LOP3.LUT R18, R19, 0x3f, RZ, 0xc0, !PT ;  /* 0x0000003f13127812 */ /* 0x000fe400078ec0ff */
[--C-:B------:R-:W-:Y:S02]  /*5e40*/  SHF.R.U64 R20, R20, 0x1, R23.reuse ;  /* 0x0000000114147819 */ /* 0x100fe40000001217 */
[CC--:B------:R-:W-:Y:S02]  /*5e50*/  SHF.L.U64.HI R16, R25.reuse, R18.reuse, R16 ;  /* 0x0000001219107219 */ /* 0x0c0fe40000010210 */
[----:B------:R-:W-:Y:S02]  /*5e60*/  SHF.L.U32 R25, R25, R18, RZ ;  /* 0x0000001219197219 */ /* 0x000fe400000006ff */
[----:B------:R-:W-:Y:S02]  /*5e70*/  SHF.R.U32.HI R23, RZ, 0x1, R23 ;  /* 0x00000001ff177819 */ /* 0x000fe40000011617 */
[----:B------:R-:W-:-:S04]  /*5e80*/  LOP3.LUT R18, R19, 0x3f, RZ, 0xc, !PT ;  /* 0x0000003f13127812 */ /* 0x000fc800078e0cff */
[-CC-:B------:R-:W-:Y:S02]  /*5e90*/  SHF.R.U64 R20, R20, R18.reuse, R23.reuse ;  /* 0x0000001214147219 */ /* 0x180fe40000001217 */
[----:B------:R-:W-:Y:S02]  /*5ea0*/  SHF.R.U32.HI R23, RZ, R18, R23 ;  /* 0x00000012ff177219 */ /* 0x000fe40000011617 */
[----:B------:R-:W-:Y:S02]  /*5eb0*/  LOP3.LUT R25, R25, R20, RZ, 0xfc, !PT ;  /* 0x0000001419197212 */ /* 0x000fe400078efcff */
[----:B------:R-:W-:-:S07]  /*5ec0*/  LOP3.LUT R16, R16, R23, RZ, 0xfc, !PT ;  /* 0x0000001710107212 */ /* 0x000fce00078efcff */
.L_x_145:
[----:B------:R-:W-:Y:S05]  /*5ed0*/  BSYNC.RECONVERGENT B1 ;  /* 0x0000000000017941 */ /* 0x000fea0003800200 */
.L_x_144:
[----:B------:R-:W-:Y:S01]  /*5ee0*/  IMAD.WIDE.U32 R22, R25, 0x2168c235, RZ ;  /* 0x2168c23519167825 */ /* 0x000fe200078e00ff */
[----:B------:R-:W-:-:S03]  /*5ef0*/  SHF.R.U32.HI R20, RZ, 0x1e, R17 ;  /* 0x0000001eff147819 */ /* 0x000fc60000011611 */
[----:B------:R-:W-:Y:S01]  /*5f00*/  IMAD.MOV.U32 R26, RZ, RZ, R23 ;  /* 0x000000ffff1a7224 */ /* 0x000fe200078e0017 */
[----:B------:R-:W-:Y:S01]  /*5f10*/  IADD3 RZ, P1, PT, R22, R22, RZ ;  /* 0x0000001616ff7210 */ /* 0x000fe20007f3e0ff */
[----:B------:R-:W-:Y:S01]  /*5f20*/  IMAD.MOV.U32 R27, RZ, RZ, RZ ;  /* 0x000000ffff1b7224 */ /* 0x000fe200078e00ff */
[----:B------:R-:W-:Y:S01]  /*5f30*/  LEA.HI R21, R21, R20, RZ, 0x1 ;  /* 0x0000001415157211 */ /* 0x000fe200078f08ff */
[----:B------:R-:W-:-:S04]  /*5f40*/  IMAD.HI.U32 R18, R16, -0x36f0255e, RZ ;  /* 0xc90fdaa210127827 */ /* 0x000fc800078e00ff */
[----:B------:R-:W-:-:S04]  /*5f50*/  IMAD.WIDE.U32 R24, R25, -0x36f0255e, R26 ;  /* 0xc90fdaa219187825 */ /* 0x000fc800078e001a */
[----:B------:R-:W-:-:S04]  /*5f60*/  IMAD.WIDE.U32 R24, P2, R16, 0x2168c235, R24 ;  /* 0x2168c23510187825 */ /* 0x000fc80007840018 */
[----:B------:R-:W-:Y:S01]  /*5f70*/  IMAD R16, R16, -0x36f0255e, RZ ;  /* 0xc90fdaa210107824 */ /* 0x000fe200078e02ff */
[----:B------:R-:W-:Y:S01]  /*5f80*/  IADD3.X RZ, P1, PT, R24, R24, RZ, P1, !PT ;  /* 0x0000001818ff7210 */ /* 0x000fe20000f3e4ff */
[----:B------:R-:W-:-:S03]  /*5f90*/  IMAD.X R18, RZ, RZ, R18, P2 ;  /* 0x000000ffff127224 */ /* 0x000fc600010e0612 */
[----:B------:R-:W-:-:S04]  /*5fa0*/  IADD3 R16, P2, PT, R16, R25, RZ ;  /* 0x0000001910107210 */ /* 0x000fc80007f5e0ff */
        /* <DEDUP_REMOVED lines=10> */
[----:B------:R-:W-:Y:S02]  /*6050*/  IMAD.X R16, RZ, RZ, R16, P2 ;  /* 0x000000ffff107224 */ /* 0x000fe400010e0610 */
[----:B------:R-:W-:Y:S01]  /*6060*/  IMAD.IADD R19, R18, 0x1, -R19 ;  /* 0x0000000112137824 */ /* 0x000fe200078e0a13 */
[----:B------:R-:W-:-:S02]  /*6070*/  @!P0 LOP3.LUT R39, R39, 0x80000000, RZ, 0x3c, !PT ;  /* 0x8000000027278812 */ /* 0x000fc400078e3cff */
[----:B------:R-:W-:Y:S01]  /*6080*/  SHF.R.U64 R23, R23, 0xa, R16 ;  /* 0x0000000a17177819 */ /* 0x000fe20000001210 */
[----:B------:R-:W-:-:S03]  /*6090*/  IMAD.SHL.U32 R17, R19, 0x100000, RZ ;  /* 0x0010000013117824 */ /* 0x000fc600078e00ff */
        /* <DEDUP_REMOVED lines=8> */
.L_x_139:
[----:B------:R-:W-:Y:S02]  /*6120*/  IMAD.MOV.U32 R19, RZ, RZ, R39 ;  /* 0x000000ffff137224 */ /* 0x000fe400078e0027 */
[----:B------:R-:W-:Y:S02]  /*6130*/  IMAD.MOV.U32 R39, RZ, RZ, 0x0 ;  /* 0x00000000ff277424 */ /* 0x000fe400078e00ff */
[----:B------:R-:W-:Y:S02]  /*6140*/  IMAD.MOV.U32 R16, RZ, RZ, R21 ;  /* 0x000000ffff107224 */ /* 0x000fe400078e0015 */
[----:B------:R-:W-:Y:S05]  /*6150*/  RET.REL.NODEC R38 `(_Z13particle_pathPdS_S_S_S_ii) ;  /* 0xffffff9c26a87950 */ /* 0x000fea0003c3ffff */
.L_x_146:
        /* <DEDUP_REMOVED lines=10> */
.L_x_155:


//--------------------- .nv.global.init           --------------------------
	.section	.nv.global.init,"aw",@progbits
	.align	16
.nv.global.init:
	.type		__cudart_sin_cos_coeffs,@object
	.size		__cudart_sin_cos_coeffs,(__cudart_i2opi_d - __cudart_sin_cos_coeffs)
__cudart_sin_cos_coeffs:
        /*0000*/ 	.byte	0x46, 0xd2, 0xb0, 0x2c, 0xf1, 0xe5, 0x5a, 0xbe, 0x92, 0xe3, 0xac, 0x69, 0xe3, 0x1d, 0xc7, 0x3e
        /*0010*/ 	.byte	0xa1, 0x62, 0xdb, 0x19, 0xa0, 0x01, 0x2a, 0xbf, 0x18, 0x08, 0x11, 0x11, 0x11, 0x11, 0x81, 0x3f
        /*0020*/ 	.byte	0x54, 0x55, 0x55, 0x55, 0x55, 0x55, 0xc5, 0xbf, 0x00, 0x00, 0x00, 0x00, 0x00, 0x00, 0x00, 0x00
        /*0030*/ 	.byte	0x00, 0x00, 0x00, 0x00, 0x00, 0x00, 0x00, 0x00, 0x64, 0x81, 0xfd, 0x20, 0x83, 0xff, 0xa8, 0xbd
        /*0040*/ 	.byte	0x28, 0x85, 0xef, 0xc1, 0xa7, 0xee, 0x21, 0x3e, 0xd9, 0xe6, 0x06, 0x8e, 0x4f, 0x7e, 0x92, 0xbe
        /*0050*/ 	.byte	0xe9, 0xbc, 0xdd, 0x19, 0xa0, 0x01, 0xfa, 0x3e, 0x47, 0x5d, 0xc1, 0x16, 0x6c, 0xc1, 0x56, 0xbf
        /*0060*/ 	.byte	0x51, 0x55, 0x55, 0x55, 0x55, 0x55, 0xa5, 0x3f, 0x00, 0x00, 0x00, 0x00, 0x00, 0x00, 0xe0, 0xbf
        /*0070*/ 	.byte	0x00, 0x00, 0x00, 0x00, 0x00, 0x00, 0xf0, 0x3f, 0x00, 0x00, 0x00, 0x00, 0x00, 0x00, 0x00, 0x00
	.type		__cudart_i2opi_d,@object
	.size		__cudart_i2opi_d,(mrg32k3aM1SubSeq - __cudart_i2opi_d)
__cudart_i2opi_d:
        /* <DEDUP_REMOVED lines=9> */
	.type		mrg32k3aM1SubSeq,@object
	.size		mrg32k3aM1SubSeq,(mrg32k3aM2SubSeq - mrg32k3aM1SubSeq)
mrg32k3aM1SubSeq:
        /* <DEDUP_REMOVED lines=126> */
	.type		mrg32k3aM2SubSeq,@object
	.size		mrg32k3aM2SubSeq,(mrg32k3aM1 - mrg32k3aM2SubSeq)
mrg32k3aM2SubSeq:
        /* <DEDUP_REMOVED lines=126> */
	.type		mrg32k3aM1,@object
	.size		mrg32k3aM1,(mrg32k3aM1Seq - mrg32k3aM1)
mrg32k3aM1:
        /* <DEDUP_REMOVED lines=144> */
	.type		mrg32k3aM1Seq,@object
	.size		mrg32k3aM1Seq,(mrg32k3aM2 - mrg32k3aM1Seq)
mrg32k3aM1Seq:
        /* <DEDUP_REMOVED lines=144> */
	.type		mrg32k3aM2,@object
	.size		mrg32k3aM2,(mrg32k3aM2Seq - mrg32k3aM2)
mrg32k3aM2:
        /* <DEDUP_REMOVED lines=144> */
	.type		mrg32k3aM2Seq,@object
	.size		mrg32k3aM2Seq,(precalc_xorwow_matrix - mrg32k3aM2Seq)
mrg32k3aM2Seq:
        /* <DEDUP_REMOVED lines=144> */
	.type		precalc_xorwow_matrix,@object
	.size		precalc_xorwow_matrix,(precalc_xorwow_offset_matrix - precalc_xorwow_matrix)
precalc_xorwow_matrix:
        /* <DEDUP_REMOVED lines=6400> */
	.type		precalc_xorwow_offset_matrix,@object
	.size		precalc_xorwow_offset_matrix,(.L_1 - precalc_xorwow_offset_matrix)
precalc_xorwow_offset_matrix:
        /* <DEDUP_REMOVED lines=6400> */
.L_1:


//--------------------- .nv.shared.reserved.0     --------------------------
	.section	.nv.shared.reserved.0,"aw",@nobits
	.weak		__nv_reservedSMEM_offset_0_alias
	.size		__nv_reservedSMEM_offset_0_alias, 0, 64
	.other		__nv_reservedSMEM_offset_0_alias,@"STO_CUDA_RESERVED_SHARED STV_DEFAULT"
__nv_reservedSMEM_offset_0_alias:
	.zero		0
	.zero		64


//--------------------- .nv.constant0._Z10kernel_etaPdP17curandStateXORWOWi --------------------------
	.section	.nv.constant0._Z10kernel_etaPdP17curandStateXORWOWi,"a",@progbits
	.sectionflags	@""
	.align	4
.nv.constant0._Z10kernel_etaPdP17curandStateXORWOWi:
	.zero		916


//--------------------- .nv.constant0._Z8kernel_iPdP17curandStateXORWOWi --------------------------
	.section	.nv.constant0._Z8kernel_iPdP17curandStateXORWOWi,"a",@progbits
	.sectionflags	@""
	.align	4
.nv.constant0._Z8kernel_iPdP17curandStateXORWOWi:
	.zero		916


//--------------------- .nv.constant0._Z8kernel_kPddi --------------------------
	.section	.nv.constant0._Z8kernel_kPddi,"a",@progbits
	.sectionflags	@""
	.align	4
.nv.constant0._Z8kernel_kPddi:
	.zero		916


//--------------------- .nv.constant0._Z10kernel_angPdP17curandStateXORWOWii --------------------------
	.section	.nv.constant0._Z10kernel_angPdP17curandStateXORWOWii,"a",@progbits
	.sectionflags	@""
	.align	4
.nv.constant0._Z10kernel_angPdP17curandStateXORWOWii:
	.zero		920


//--------------------- .nv.constant0._Z13setup_kernelsP17curandStateXORWOWm --------------------------
	.section	.nv.constant0._Z13setup_kernelsP17curandStateXORWOWm,"a",@progbits
	.sectionflags	@""
	.align	4
.nv.constant0._Z13setup_kernelsP17curandStateXORWOWm:
	.zero		912


//--------------------- .nv.constant0._Z13particle_pathPdS_S_S_S_ii --------------------------
	.section	.nv.constant0._Z13particle_pathPdS_S_S_S_ii,"a",@progbits
	.sectionflags	@""
	.align	4
.nv.constant0._Z13particle_pathPdS_S_S_S_ii:
	.zero		944


//--------------------- SYMBOLS --------------------------

	.type		.nv.reservedSmem.offset0,@object
	.size		.nv.reservedSmem.offset0,0x4
